// auto-generated by cutlass_sweep.gemm — config: {"arch": "sm_90", "cluster_m": 1, "cluster_n": 1, "dtype": "e4m3", "stages": 3, "tile_k": 32, "tile_m": 128, "tile_n": 128}
#include "cutlass/cutlass.h"
#include "cutlass/gemm/collective/collective_builder.hpp"
#include "cutlass/gemm/device/gemm_universal_adapter.h"
#include "cutlass/gemm/kernel/gemm_universal.hpp"
#include "cutlass/epilogue/collective/collective_builder.hpp"

using ElemA = cutlass::float_e4m3_t;
using ElemB = cutlass::float_e4m3_t;
using ElemCD = cutlass::float_e4m3_t;
using Acc  = float;
using TileShape    = cute::Shape<cute::_128, cute::_128, cute::_32>;
using ClusterShape = cute::Shape<cute::_1, cute::_1, cute::_1>;

using CollectiveEpilogue = typename cutlass::epilogue::collective::CollectiveBuilder<
    cutlass::arch::Sm90, cutlass::arch::OpClassTensorOp,
    TileShape, ClusterShape,
    cutlass::epilogue::collective::EpilogueTileAuto,
    Acc, Acc,
    ElemCD, cutlass::layout::RowMajor, 128 / cutlass::sizeof_bits<ElemCD>::value,
    ElemCD, cutlass::layout::RowMajor, 128 / cutlass::sizeof_bits<ElemCD>::value,
    cutlass::epilogue::collective::EpilogueScheduleAuto
  >::CollectiveOp;

using CollectiveMainloop = typename cutlass::gemm::collective::CollectiveBuilder<
    cutlass::arch::Sm90, cutlass::arch::OpClassTensorOp,
    ElemA, cutlass::layout::RowMajor, 128 / cutlass::sizeof_bits<ElemA>::value,
    ElemB, cutlass::layout::ColumnMajor, 128 / cutlass::sizeof_bits<ElemB>::value,
    Acc,
    TileShape, ClusterShape,
    cutlass::gemm::collective::StageCount<3>,
    cutlass::gemm::collective::KernelScheduleAuto
  >::CollectiveOp;

using GemmKernel = cutlass::gemm::kernel::GemmUniversal<
    cute::Shape<int,int,int,int>,
    CollectiveMainloop,
    CollectiveEpilogue
>;
using Gemm = cutlass::gemm::device::GemmUniversalAdapter<GemmKernel>;

// Force the device kernel symbol into the cubin without needing a host main.
auto* _anchor = &cutlass::device_kernel<GemmKernel>;


// ===== COMPILED SASS (sm_90a) =====

	.target	sm_90a

	.elftype	@"ET_EXEC"


//--------------------- .note.nv.tkinfo           --------------------------
	.section	.note.nv.tkinfo,"",@"SHT_NOTE"
	.sectionflags	@"SHF_NOTE_NV_TKINFO"
	.tkinfo
        /*0018*/ 	.word	0x00000002
        /*0030*/ 	.string	""
        /*0030*/ 	.string	"ptxas"
        /*0030*/ 	.string	"Cuda compilation tools, release 13.0, V13.0.88"
        /*0030*/ 	.string	"Build cuda_13.0.r13.0/compiler.36424714_0"
        /*0030*/ 	.string	"-arch sm_90a -m 64 "



//--------------------- .note.nv.cuinfo           --------------------------
	.section	.note.nv.cuinfo,"",@"SHT_NOTE"
	.sectionflags	@"SHF_NOTE_NV_CUINFO"
        /*0018*/ 	.short	0x0002
        /*001a*/ 	.short	0x005a
        /*001c*/ 	.short	0x0082
	.zero		2


//--------------------- .nv.info                  --------------------------
	.section	.nv.info,"",@"SHT_CUDA_INFO"
	.align	4


	//----- nvinfo : EIATTR_REGCOUNT
	.align		4
        /*0000*/ 	.byte	0x04, 0x2f
        /*0002*/ 	.short	(.L_12 - .L_11)
	.align		4
.L_11:
        /*0004*/ 	.word	index@(_ZN7cutlass13device_kernelINS_4gemm6kernel13GemmUniversalIN4cute5tupleIJiiiiEEENS1_10collective13CollectiveMmaINS1_37MainloopSm90TmaGmmaWarpSpecializedFP8ILi3ENS5_IJNS4_1CILi1EEESB_SB_EEENS1_35KernelTmaWarpSpecializedCooperativeEEENS5_IJNSA_ILi128EEESF_NSA_ILi32EEEEEENS_12float_e4m3_tENS5_IJlSB_lEEESI_SJ_NS4_8TiledMMAINS4_8MMA_AtomIJNS4_4SM904GMMA31MMA_64x128x32_F32E4M3E4M3_SS_TNILNSN_7ScaleInE1ELSP_1EEEEEENS4_6LayoutINS5_IJNSA_ILi2EEESB_SB_EEENS5_IJSB_NSA_ILi0EEESV_EEEEENS5_IJNS4_10UnderscoreESY_SY_EEEEENS4_13SM90_TMA_LOADENS4_14ComposedLayoutINS4_7SwizzleILi1ELi4ELi3EEENS4_18smem_ptr_flag_bitsILi8EEENSS_INS5_IJNSA_ILi8EEESG_EEENS5_IJSG_SB_EEEEEEEvNS4_8identityES11_S1B_vS1C_EENS_8epilogue10collective6detail29Sm90TmaWarpSpecializedAdapterINS1F_15DefaultEpilogueISI_SJ_SJ_NS1E_6thread17LinearCombinationISI_Li1EffLNS1J_9ScaleType4KindE0ELNS_15FloatRoundStyleE2ESI_EENS1_15EpilogueDefaultEEEEEvvEEEEvNT_6ParamsE)
        /*0008*/ 	.word	0x000000a8


	//----- nvinfo : EIATTR_FRAME_SIZE
	.align		4
.L_12:
        /*000c*/ 	.byte	0x04, 0x11
        /*000e*/ 	.short	(.L_14 - .L_13)
	.align		4
.L_13:
        /*0010*/ 	.word	index@(_ZN7cutlass13device_kernelINS_4gemm6kernel13GemmUniversalIN4cute5tupleIJiiiiEEENS1_10collective13CollectiveMmaINS1_37MainloopSm90TmaGmmaWarpSpecializedFP8ILi3ENS5_IJNS4_1CILi1EEESB_SB_EEENS1_35KernelTmaWarpSpecializedCooperativeEEENS5_IJNSA_ILi128EEESF_NSA_ILi32EEEEEENS_12float_e4m3_tENS5_IJlSB_lEEESI_SJ_NS4_8TiledMMAINS4_8MMA_AtomIJNS4_4SM904GMMA31MMA_64x128x32_F32E4M3E4M3_SS_TNILNSN_7ScaleInE1ELSP_1EEEEEENS4_6LayoutINS5_IJNSA_ILi2EEESB_SB_EEENS5_IJSB_NSA_ILi0EEESV_EEEEENS5_IJNS4_10UnderscoreESY_SY_EEEEENS4_13SM90_TMA_LOADENS4_14ComposedLayoutINS4_7SwizzleILi1ELi4ELi3EEENS4_18smem_ptr_flag_bitsILi8EEENSS_INS5_IJNSA_ILi8EEESG_EEENS5_IJSG_SB_EEEEEEEvNS4_8identityES11_S1B_vS1C_EENS_8epilogue10collective6detail29Sm90TmaWarpSpecializedAdapterINS1F_15DefaultEpilogueISI_SJ_SJ_NS1E_6thread17LinearCombinationISI_Li1EffLNS1J_9ScaleType4KindE0ELNS_15FloatRoundStyleE2ESI_EENS1_15EpilogueDefaultEEEEEvvEEEEvNT_6ParamsE)
        /*0014*/ 	.word	0x00000000


	//----- nvinfo : EIATTR_MIN_STACK_SIZE
	.align		4
.L_14:
        /*0018*/ 	.byte	0x04, 0x12
        /*001a*/ 	.short	(.L_16 - .L_15)
	.align		4
.L_15:
        /*001c*/ 	.word	index@(_ZN7cutlass13device_kernelINS_4gemm6kernel13GemmUniversalIN4cute5tupleIJiiiiEEENS1_10collective13CollectiveMmaINS1_37MainloopSm90TmaGmmaWarpSpecializedFP8ILi3ENS5_IJNS4_1CILi1EEESB_SB_EEENS1_35KernelTmaWarpSpecializedCooperativeEEENS5_IJNSA_ILi128EEESF_NSA_ILi32EEEEEENS_12float_e4m3_tENS5_IJlSB_lEEESI_SJ_NS4_8TiledMMAINS4_8MMA_AtomIJNS4_4SM904GMMA31MMA_64x128x32_F32E4M3E4M3_SS_TNILNSN_7ScaleInE1ELSP_1EEEEEENS4_6LayoutINS5_IJNSA_ILi2EEESB_SB_EEENS5_IJSB_NSA_ILi0EEESV_EEEEENS5_IJNS4_10UnderscoreESY_SY_EEEEENS4_13SM90_TMA_LOADENS4_14ComposedLayoutINS4_7SwizzleILi1ELi4ELi3EEENS4_18smem_ptr_flag_bitsILi8EEENSS_INS5_IJNSA_ILi8EEESG_EEENS5_IJSG_SB_EEEEEEEvNS4_8identityES11_S1B_vS1C_EENS_8epilogue10collective6detail29Sm90TmaWarpSpecializedAdapterINS1F_15DefaultEpilogueISI_SJ_SJ_NS1E_6thread17LinearCombinationISI_Li1EffLNS1J_9ScaleType4KindE0ELNS_15FloatRoundStyleE2ESI_EENS1_15EpilogueDefaultEEEEEvvEEEEvNT_6ParamsE)
        /*0020*/ 	.word	0x00000000
.L_16:


//--------------------- .nv.compat                --------------------------
	.section	.nv.compat,"",@"SHT_CUDA_COMPAT_INFO"
	.align	4
        /*0000*/ 	.byte	0x02, 0x09, 0x01, 0x00, 0x02, 0x02, 0x04, 0x00, 0x02, 0x05, 0x05, 0x00, 0x03, 0x07, 0x01, 0x01
        /*0010*/ 	.byte	0x02, 0x03, 0x01, 0x00, 0x02, 0x06, 0x01, 0x00, 0x04, 0x0b, 0x08, 0x00, 0x00, 0x00, 0x00, 0x00
        /*0020*/ 	.byte	0x00, 0x00, 0x00, 0x00


//--------------------- .nv.info._ZN7cutlass13device_kernelINS_4gemm6kernel13GemmUniversalIN4cute5tupleIJiiiiEEENS1_10collective13CollectiveMmaINS1_37MainloopSm90TmaGmmaWarpSpecializedFP8ILi3ENS5_IJNS4_1CILi1EEESB_SB_EEENS1_35KernelTmaWarpSpecializedCooperativeEEENS5_IJNSA_ILi128EEESF_NSA_ILi32EEEEEENS_12float_e4m3_tENS5_IJlSB_lEEESI_SJ_NS4_8TiledMMAINS4_8MMA_AtomIJNS4_4SM904GMMA31MMA_64x128x32_F32E4M3E4M3_SS_TNILNSN_7ScaleInE1ELSP_1EEEEEENS4_6LayoutINS5_IJNSA_ILi2EEESB_SB_EEENS5_IJSB_NSA_ILi0EEESV_EEEEENS5_IJNS4_10UnderscoreESY_SY_EEEEENS4_13SM90_TMA_LOADENS4_14ComposedLayoutINS4_7SwizzleILi1ELi4ELi3EEENS4_18smem_ptr_flag_bitsILi8EEENSS_INS5_IJNSA_ILi8EEESG_EEENS5_IJSG_SB_EEEEEEEvNS4_8identityES11_S1B_vS1C_EENS_8epilogue10collective6detail29Sm90TmaWarpSpecializedAdapterINS1F_15DefaultEpilogueISI_SJ_SJ_NS1E_6thread17LinearCombinationISI_Li1EffLNS1J_9ScaleType4KindE0ELNS_15FloatRoundStyleE2ESI_EENS1_15EpilogueDefaultEEEEEvvEEEEvNT_6ParamsE --------------------------
	.section	.nv.info._ZN7cutlass13device_kernelINS_4gemm6kernel13GemmUniversalIN4cute5tupleIJiiiiEEENS1_10collective13CollectiveMmaINS1_37MainloopSm90TmaGmmaWarpSpecializedFP8ILi3ENS5_IJNS4_1CILi1EEESB_SB_EEENS1_35KernelTmaWarpSpecializedCooperativeEEENS5_IJNSA_ILi128EEESF_NSA_ILi32EEEEEENS_12float_e4m3_tENS5_IJlSB_lEEESI_SJ_NS4_8TiledMMAINS4_8MMA_AtomIJNS4_4SM904GMMA31MMA_64x128x32_F32E4M3E4M3_SS_TNILNSN_7ScaleInE1ELSP_1EEEEEENS4_6LayoutINS5_IJNSA_ILi2EEESB_SB_EEENS5_IJSB_NSA_ILi0EEESV_EEEEENS5_IJNS4_10UnderscoreESY_SY_EEEEENS4_13SM90_TMA_LOADENS4_14ComposedLayoutINS4_7SwizzleILi1ELi4ELi3EEENS4_18smem_ptr_flag_bitsILi8EEENSS_INS5_IJNSA_ILi8EEESG_EEENS5_IJSG_SB_EEEEEEEvNS4_8identityES11_S1B_vS1C_EENS_8epilogue10collective6detail29Sm90TmaWarpSpecializedAdapterINS1F_15DefaultEpilogueISI_SJ_SJ_NS1E_6thread17LinearCombinationISI_Li1EffLNS1J_9ScaleType4KindE0ELNS_15FloatRoundStyleE2ESI_EENS1_15EpilogueDefaultEEEEEvvEEEEvNT_6ParamsE,"",@"SHT_CUDA_INFO"
	.sectionflags	@""
	.align	4


	//----- nvinfo : EIATTR_CUDA_API_VERSION
	.align		4
        /*0000*/ 	.byte	0x04, 0x37
        /*0002*/ 	.short	(.L_18 - .L_17)
.L_17:
        /*0004*/ 	.word	0x00000082


	//----- nvinfo : EIATTR_KPARAM_INFO
	.align		4
.L_18:
        /*0008*/ 	.byte	0x04, 0x17
        /*000a*/ 	.short	(.L_20 - .L_19)
.L_19:
        /*000c*/ 	.word	0x00000000
        /*0010*/ 	.short	0x0000
        /*0012*/ 	.short	0x0070
        /*0014*/ 	.byte	0x00, 0xf0, 0x01, 0x10


	//----- nvinfo : EIATTR_SPARSE_MMA_MASK
	.align		4
.L_20:
        /*0018*/ 	.byte	0x03, 0x50
        /*001a*/ 	.short	0x0000


	//----- nvinfo : EIATTR_MAXREG_COUNT
	.align		4
        /*001c*/ 	.byte	0x03, 0x1b
        /*001e*/ 	.short	0x00a8


	//----- nvinfo : EIATTR_NUM_BARRIERS
	.align		4
        /*0020*/ 	.byte	0x02, 0x4c
        /*0022*/ 	.byte	0x01
	.zero		1


	//----- nvinfo : EIATTR_MERCURY_ISA_VERSION
	.align		4
        /*0024*/ 	.byte	0x03, 0x5f
        /*0026*/ 	.short	0x0101


	//----- nvinfo : EIATTR_INT_WARP_WIDE_INSTR_OFFSETS
	.align		4
        /*0028*/ 	.byte	0x04, 0x31
        /*002a*/ 	.short	(.L_22 - .L_21)


	//   ....[0]....
.L_21:
        /*002c*/ 	.word	0x000003b0


	//   ....[1]....
        /*0030*/ 	.word	0x000003c0


	//   ....[2]....
        /*0034*/ 	.word	0x000004b0


	//----- nvinfo : EIATTR_COOP_GROUP_MASK_REGIDS
	.align		4
.L_22:
        /*0038*/ 	.byte	0x04, 0x29
        /*003a*/ 	.short	(.L_24 - .L_23)


	//   ....[0]....
.L_23:
        /*003c*/ 	.word	0xffffffff


	//   ....[1]....
        /*0040*/ 	.word	0xffffffff


	//   ....[2]....
        /*0044*/ 	.word	0xffffffff


	//   ....[3]....
        /*0048*/ 	.word	0xffffffff


	//   ....[4]....
        /*004c*/ 	.word	0xffffffff


	//----- nvinfo : EIATTR_COOP_GROUP_INSTR_OFFSETS
	.align		4
.L_24:
        /*0050*/ 	.byte	0x04, 0x28
        /*0052*/ 	.short	(.L_26 - .L_25)


	//   ....[0]....
.L_25:
        /*0054*/ 	.word	0x00000060


	//   ....[1]....
        /*0058*/ 	.word	0x00000070


	//   ....[2]....
        /*005c*/ 	.word	0x00000130


	//   ....[3]....
        /*0060*/ 	.word	0x000002a0


	//   ....[4]....
        /*0064*/ 	.word	0x00000fa0


	//----- nvinfo : EIATTR_REG_RECONFIG
	.align		4
.L_26:
        /*0068*/ 	.byte	0x01, 0x54
	.zero		2


	//----- nvinfo : EIATTR_MBARRIER_INSTR_OFFSETS
	.align		4
        /*006c*/ 	.byte	0x04, 0x39
        /*006e*/ 	.short	(.L_28 - .L_27)


	//   ....[0]....
.L_27:
        /*0070*/ 	.word	0x00000230
        /*0074*/ 	.word	0x000000ff
        /*0078*/ 	.word	0x00000000
        /*007c*/ 	.short	0x0100
        /*007e*/ 	.byte	0x08
	.zero		1


	//   ....[1]....
        /*0080*/ 	.word	0x00000240
        /*0084*/ 	.word	0x000000ff
        /*0088*/ 	.word	0x00000018
        /*008c*/ 	.short	0x0100
        /*008e*/ 	.byte	0x08
	.zero		1


	//   ....[2]....
        /*0090*/ 	.word	0x00000250
        /*0094*/ 	.word	0x000000ff
        /*0098*/ 	.word	0x00000008
        /*009c*/ 	.short	0x0100
        /*009e*/ 	.byte	0x08
	.zero		1


	//   ....[3]....
        /*00a0*/ 	.word	0x00000260
        /*00a4*/ 	.word	0x000000ff
        /*00a8*/ 	.word	0x00000020
        /*00ac*/ 	.short	0x0100
        /*00ae*/ 	.byte	0x08
	.zero		1


	//   ....[4]....
        /*00b0*/ 	.word	0x00000270
        /*00b4*/ 	.word	0x000000ff
        /*00b8*/ 	.word	0x00000010
        /*00bc*/ 	.short	0x0100
        /*00be*/ 	.byte	0x08
	.zero		1


	//   ....[5]....
        /*00c0*/ 	.word	0x00000280
        /*00c4*/ 	.word	0x000000ff
        /*00c8*/ 	.word	0x00000028
        /*00cc*/ 	.short	0x0100
        /*00ce*/ 	.byte	0x08
	.zero		1


	//   ....[6]....
        /*00d0*/ 	.word	0x00000500
        /*00d4*/ 	.word	0x000000ff
        /*00d8*/ 	.word	0x00000040
        /*00dc*/ 	.short	0x0100
        /*00de*/ 	.byte	0x06
	.zero		1


	//   ....[7]....
        /*00e0*/ 	.word	0x00000560
        /*00e4*/ 	.word	0x000000ff
        /*00e8*/ 	.word	0x00000048
        /*00ec*/ 	.short	0x0100
        /*00ee*/ 	.byte	0x06
	.zero		1


	//   ....[8]....
        /*00f0*/ 	.word	0x000014d0
        /*00f4*/ 	.word	0x000000ff
        /*00f8*/ 	.word	0x00000000
        /*00fc*/ 	.short	0x010a
        /*00fe*/ 	.byte	0x06
	.zero		1


	//   ....[9]....
        /*0100*/ 	.word	0x00001510
        /*0104*/ 	.word	0x000000ff
        /*0108*/ 	.word	0x00000000
        /*010c*/ 	.short	0x010a
        /*010e*/ 	.byte	0x06
	.zero		1


	//   ....[10]....
        /*0110*/ 	.word	0x00001df0
        /*0114*/ 	.word	0x000000ff
        /*0118*/ 	.word	0x00000000
        /*011c*/ 	.short	0x010a
        /*011e*/ 	.byte	0x0c
	.zero		1


	//   ....[11]....
        /*0120*/ 	.word	0x00001e30
        /*0124*/ 	.word	0x000000ff
        /*0128*/ 	.word	0x00000000
        /*012c*/ 	.short	0x010a
        /*012e*/ 	.byte	0x0c
	.zero		1


	//   ....[12]....
        /*0130*/ 	.word	0x00002410
        /*0134*/ 	.word	0x000000ff
        /*0138*/ 	.word	0x00000000
        /*013c*/ 	.short	0x0101
        /*013e*/ 	.byte	0x08
	.zero		1


	//   ....[13]....
        /*0140*/ 	.word	0x00002a60
        /*0144*/ 	.word	0x000000ff
        /*0148*/ 	.word	0x00000000
        /*014c*/ 	.short	0x0101
        /*014e*/ 	.byte	0x08
	.zero		1


	//   ....[14]....
        /*0150*/ 	.word	0x000083f0
        /*0154*/ 	.word	0x00000013
        /*0158*/ 	.word	0x00000018
        /*015c*/ 	.short	0x010a
        /*015e*/ 	.byte	0x3f
	.zero		1


	//   ....[15]....
        /*0160*/ 	.word	0x00008770
        /*0164*/ 	.word	0x00000008
        /*0168*/ 	.word	0x00000048
        /*016c*/ 	.short	0x0101
        /*016e*/ 	.byte	0x3f
	.zero		1


	//   ....[16]....
        /*0170*/ 	.word	0x00008e80
        /*0174*/ 	.word	0x00000004
        /*0178*/ 	.word	0x00000000
        /*017c*/ 	.short	0x010a
        /*017e*/ 	.byte	0x3f
	.zero		1


	//   ....[17]....
        /*0180*/ 	.word	0x00008f00
        /*0184*/ 	.word	0x00000006
        /*0188*/ 	.word	0x00000000
        /*018c*/ 	.short	0x010a
        /*018e*/ 	.byte	0x3f
	.zero		1


	//   ....[18]....
        /*0190*/ 	.word	0x00008f90
        /*0194*/ 	.word	0x00000003
        /*0198*/ 	.word	0x00000000
        /*019c*/ 	.short	0x010a
        /*019e*/ 	.byte	0x3f
	.zero		1


	//   ....[19]....
        /*01a0*/ 	.word	0x00009000
        /*01a4*/ 	.word	0x0000000b
        /*01a8*/ 	.word	0x00000000
        /*01ac*/ 	.short	0x010a
        /*01ae*/ 	.byte	0x3f
	.zero		1


	//   ....[20]....
        /*01b0*/ 	.word	0x00009060
        /*01b4*/ 	.word	0x0000008c
        /*01b8*/ 	.word	0x00000000
        /*01bc*/ 	.short	0x010a
        /*01be*/ 	.byte	0x3f
	.zero		1


	//   ....[21]....
        /*01c0*/ 	.word	0x00009130
        /*01c4*/ 	.word	0x00000013
        /*01c8*/ 	.word	0x00000018
        /*01cc*/ 	.short	0x010a
        /*01ce*/ 	.byte	0x3f
	.zero		1


	//   ....[22]....
        /*01d0*/ 	.word	0x00009210
        /*01d4*/ 	.word	0x00000004
        /*01d8*/ 	.word	0x00000000
        /*01dc*/ 	.short	0x010a
        /*01de*/ 	.byte	0x3f
	.zero		1


	//   ....[23]....
        /*01e0*/ 	.word	0x00009260
        /*01e4*/ 	.word	0x00000006
        /*01e8*/ 	.word	0x00000000
        /*01ec*/ 	.short	0x010a
        /*01ee*/ 	.byte	0x3f
	.zero		1


	//----- nvinfo : EIATTR_NUM_MBARRIERS
	.align		4
.L_28:
        /*01f0*/ 	.byte	0x03, 0x38
        /*01f2*/ 	.short	0x0008


	//----- nvinfo : EIATTR_EXIT_INSTR_OFFSETS
	.align		4
        /*01f4*/ 	.byte	0x04, 0x1c
        /*01f6*/ 	.short	(.L_30 - .L_29)


	//   ....[0]....
.L_29:
        /*01f8*/ 	.word	0x000005b0


	//   ....[1]....
        /*01fc*/ 	.word	0x00000e70


	//   ....[2]....
        /*0200*/ 	.word	0x00007a60


	//   ....[3]....
        /*0204*/ 	.word	0x00008090


	//   ....[4]....
        /*0208*/ 	.word	0x00008fe0


	//----- nvinfo : EIATTR_MAX_THREADS
	.align		4
.L_30:
        /*020c*/ 	.byte	0x04, 0x05
        /*020e*/ 	.short	(.L_32 - .L_31)
.L_31:
        /*0210*/ 	.word	0x00000180
        /*0214*/ 	.word	0x00000001
        /*0218*/ 	.word	0x00000001


	//----- nvinfo : EIATTR_CRS_STACK_SIZE
	.align		4
.L_32:
        /*021c*/ 	.byte	0x04, 0x1e
        /*021e*/ 	.short	(.L_34 - .L_33)
.L_33:
        /*0220*/ 	.word	0x00000000


	//----- nvinfo : EIATTR_CBANK_PARAM_SIZE
	.align		4
.L_34:
        /*0224*/ 	.byte	0x03, 0x19
        /*0226*/ 	.short	0x0470


	//----- nvinfo : EIATTR_PARAM_CBANK
	.align		4
        /*0228*/ 	.byte	0x04, 0x0a
        /*022a*/ 	.short	(.L_36 - .L_35)
	.align		4
.L_35:
        /*022c*/ 	.word	index@(.nv.constant0._ZN7cutlass13device_kernelINS_4gemm6kernel13GemmUniversalIN4cute5tupleIJiiiiEEENS1_10collective13CollectiveMmaINS1_37MainloopSm90TmaGmmaWarpSpecializedFP8ILi3ENS5_IJNS4_1CILi1EEESB_SB_EEENS1_35KernelTmaWarpSpecializedCooperativeEEENS5_IJNSA_ILi128EEESF_NSA_ILi32EEEEEENS_12float_e4m3_tENS5_IJlSB_lEEESI_SJ_NS4_8TiledMMAINS4_8MMA_AtomIJNS4_4SM904GMMA31MMA_64x128x32_F32E4M3E4M3_SS_TNILNSN_7ScaleInE1ELSP_1EEEEEENS4_6LayoutINS5_IJNSA_ILi2EEESB_SB_EEENS5_IJSB_NSA_ILi0EEESV_EEEEENS5_IJNS4_10UnderscoreESY_SY_EEEEENS4_13SM90_TMA_LOADENS4_14ComposedLayoutINS4_7SwizzleILi1ELi4ELi3EEENS4_18smem_ptr_flag_bitsILi8EEENSS_INS5_IJNSA_ILi8EEESG_EEENS5_IJSG_SB_EEEEEEEvNS4_8identityES11_S1B_vS1C_EENS_8epilogue10collective6detail29Sm90TmaWarpSpecializedAdapterINS1F_15DefaultEpilogueISI_SJ_SJ_NS1E_6thread17LinearCombinationISI_Li1EffLNS1J_9ScaleType4KindE0ELNS_15FloatRoundStyleE2ESI_EENS1_15EpilogueDefaultEEEEEvvEEEEvNT_6ParamsE)
        /*0230*/ 	.short	0x0210
        /*0232*/ 	.short	0x0470


	//----- nvinfo : EIATTR_SW_WAR
	.align		4
.L_36:
        /*0234*/ 	.byte	0x04, 0x36
        /*0236*/ 	.short	(.L_38 - .L_37)
.L_37:
        /*0238*/ 	.word	0x00000008
.L_38:


//--------------------- .nv.callgraph             --------------------------
	.section	.nv.callgraph,"",@"SHT_CUDA_CALLGRAPH"
	.align	4
	.sectionentsize	8
	.align		4
        /*0000*/ 	.word	0x00000000
	.align		4
        /*0004*/ 	.word	0xffffffff
	.align		4
        /*0008*/ 	.word	0x00000000
	.align		4
        /*000c*/ 	.word	0xfffffffe
	.align		4
        /*0010*/ 	.word	0x00000000
	.align		4
        /*0014*/ 	.word	0xfffffffd
	.align		4
        /*0018*/ 	.word	0x00000000
	.align		4
        /*001c*/ 	.word	0xfffffffc


//--------------------- .nv.constant4             --------------------------
	.section	.nv.constant4,"a",@progbits
	.align	8
	.align		8
.nv.constant4:
        /*0000*/ 	.dword	_ZN39_INTERNAL_ad89fdcc_4_k_cu_9e9ee88a_45214cuda3std3__45__cpo5beginE
	.align		8
        /*0008*/ 	.dword	_ZN39_INTERNAL_ad89fdcc_4_k_cu_9e9ee88a_45214cuda3std3__45__cpo3endE
	.align		8
        /*0010*/ 	.dword	_ZN39_INTERNAL_ad89fdcc_4_k_cu_9e9ee88a_45214cuda3std3__45__cpo6cbeginE
	.align		8
        /*0018*/ 	.dword	_ZN39_INTERNAL_ad89fdcc_4_k_cu_9e9ee88a_45214cuda3std3__45__cpo4cendE
	.align		8
        /*0020*/ 	.dword	_ZN39_INTERNAL_ad89fdcc_4_k_cu_9e9ee88a_45214cuda3std3__441_GLOBAL__N__ad89fdcc_4_k_cu_9e9ee88a_45216ignoreE
	.align		8
        /*0028*/ 	.dword	_ZN39_INTERNAL_ad89fdcc_4_k_cu_9e9ee88a_45214cuda3std3__419piecewise_constructE
	.align		8
        /*0030*/ 	.dword	_ZN39_INTERNAL_ad89fdcc_4_k_cu_9e9ee88a_45214cuda3std3__48in_placeE
	.align		8
        /*0038*/ 	.dword	_ZN39_INTERNAL_ad89fdcc_4_k_cu_9e9ee88a_45214cuda3std6ranges3__45__cpo4swapE
	.align		8
        /*0040*/ 	.dword	_ZN39_INTERNAL_ad89fdcc_4_k_cu_9e9ee88a_45214cuda3std6ranges3__45__cpo9iter_moveE
	.align		8
        /*0048*/ 	.dword	_ZN39_INTERNAL_ad89fdcc_4_k_cu_9e9ee88a_45214cute7productE
	.align		8
        /*0050*/ 	.dword	_ZN39_INTERNAL_ad89fdcc_4_k_cu_9e9ee88a_45214cute1_E


//--------------------- .text._ZN7cutlass13device_kernelINS_4gemm6kernel13GemmUniversalIN4cute5tupleIJiiiiEEENS1_10collective13CollectiveMmaINS1_37MainloopSm90TmaGmmaWarpSpecializedFP8ILi3ENS5_IJNS4_1CILi1EEESB_SB_EEENS1_35KernelTmaWarpSpecializedCooperativeEEENS5_IJNSA_ILi128EEESF_NSA_ILi32EEEEEENS_12float_e4m3_tENS5_IJlSB_lEEESI_SJ_NS4_8TiledMMAINS4_8MMA_AtomIJNS4_4SM904GMMA31MMA_64x128x32_F32E4M3E4M3_SS_TNILNSN_7ScaleInE1ELSP_1EEEEEENS4_6LayoutINS5_IJNSA_ILi2EEESB_SB_EEENS5_IJSB_NSA_ILi0EEESV_EEEEENS5_IJNS4_10UnderscoreESY_SY_EEEEENS4_13SM90_TMA_LOADENS4_14ComposedLayoutINS4_7SwizzleILi1ELi4ELi3EEENS4_18smem_ptr_flag_bitsILi8EEENSS_INS5_IJNSA_ILi8EEESG_EEENS5_IJSG_SB_EEEEEEEvNS4_8identityES11_S1B_vS1C_EENS_8epilogue10collective6detail29Sm90TmaWarpSpecializedAdapterINS1F_15DefaultEpilogueISI_SJ_SJ_NS1E_6thread17LinearCombinationISI_Li1EffLNS1J_9ScaleType4KindE0ELNS_15FloatRoundStyleE2ESI_EENS1_15EpilogueDefaultEEEEEvvEEEEvNT_6ParamsE --------------------------
	.section	.text._ZN7cutlass13device_kernelINS_4gemm6kernel13GemmUniversalIN4cute5tupleIJiiiiEEENS1_10collective13CollectiveMmaINS1_37MainloopSm90TmaGmmaWarpSpecializedFP8ILi3ENS5_IJNS4_1CILi1EEESB_SB_EEENS1_35KernelTmaWarpSpecializedCooperativeEEENS5_IJNSA_ILi128EEESF_NSA_ILi32EEEEEENS_12float_e4m3_tENS5_IJlSB_lEEESI_SJ_NS4_8TiledMMAINS4_8MMA_AtomIJNS4_4SM904GMMA31MMA_64x128x32_F32E4M3E4M3_SS_TNILNSN_7ScaleInE1ELSP_1EEEEEENS4_6LayoutINS5_IJNSA_ILi2EEESB_SB_EEENS5_IJSB_NSA_ILi0EEESV_EEEEENS5_IJNS4_10UnderscoreESY_SY_EEEEENS4_13SM90_TMA_LOADENS4_14ComposedLayoutINS4_7SwizzleILi1ELi4ELi3EEENS4_18smem_ptr_flag_bitsILi8EEENSS_INS5_IJNSA_ILi8EEESG_EEENS5_IJSG_SB_EEEEEEEvNS4_8identityES11_S1B_vS1C_EENS_8epilogue10collective6detail29Sm90TmaWarpSpecializedAdapterINS1F_15DefaultEpilogueISI_SJ_SJ_NS1E_6thread17LinearCombinationISI_Li1EffLNS1J_9ScaleType4KindE0ELNS_15FloatRoundStyleE2ESI_EENS1_15EpilogueDefaultEEEEEvvEEEEvNT_6ParamsE,"ax",@progbits
	.align	128
.text._ZN7cutlass13device_kernelINS_4gemm6kernel13GemmUniversalIN4cute5tupleIJiiiiEEENS1_10collective13CollectiveMmaINS1_37MainloopSm90TmaGmmaWarpSpecializedFP8ILi3ENS5_IJNS4_1CILi1EEESB_SB_EEENS1_35KernelTmaWarpSpecializedCooperativeEEENS5_IJNSA_ILi128EEESF_NSA_ILi32EEEEEENS_12float_e4m3_tENS5_IJlSB_lEEESI_SJ_NS4_8TiledMMAINS4_8MMA_AtomIJNS4_4SM904GMMA31MMA_64x128x32_F32E4M3E4M3_SS_TNILNSN_7ScaleInE1ELSP_1EEEEEENS4_6LayoutINS5_IJNSA_ILi2EEESB_SB_EEENS5_IJSB_NSA_ILi0EEESV_EEEEENS5_IJNS4_10UnderscoreESY_SY_EEEEENS4_13SM90_TMA_LOADENS4_14ComposedLayoutINS4_7SwizzleILi1ELi4ELi3EEENS4_18smem_ptr_flag_bitsILi8EEENSS_INS5_IJNSA_ILi8EEESG_EEENS5_IJSG_SB_EEEEEEEvNS4_8identityES11_S1B_vS1C_EENS_8epilogue10collective6detail29Sm90TmaWarpSpecializedAdapterINS1F_15DefaultEpilogueISI_SJ_SJ_NS1E_6thread17LinearCombinationISI_Li1EffLNS1J_9ScaleType4KindE0ELNS_15FloatRoundStyleE2ESI_EENS1_15EpilogueDefaultEEEEEvvEEEEvNT_6ParamsE:
        .type           _ZN7cutlass13device_kernelINS_4gemm6kernel13GemmUniversalIN4cute5tupleIJiiiiEEENS1_10collective13CollectiveMmaINS1_37MainloopSm90TmaGmmaWarpSpecializedFP8ILi3ENS5_IJNS4_1CILi1EEESB_SB_EEENS1_35KernelTmaWarpSpecializedCooperativeEEENS5_IJNSA_ILi128EEESF_NSA_ILi32EEEEEENS_12float_e4m3_tENS5_IJlSB_lEEESI_SJ_NS4_8TiledMMAINS4_8MMA_AtomIJNS4_4SM904GMMA31MMA_64x128x32_F32E4M3E4M3_SS_TNILNSN_7ScaleInE1ELSP_1EEEEEENS4_6LayoutINS5_IJNSA_ILi2EEESB_SB_EEENS5_IJSB_NSA_ILi0EEESV_EEEEENS5_IJNS4_10UnderscoreESY_SY_EEEEENS4_13SM90_TMA_LOADENS4_14ComposedLayoutINS4_7SwizzleILi1ELi4ELi3EEENS4_18smem_ptr_flag_bitsILi8EEENSS_INS5_IJNSA_ILi8EEESG_EEENS5_IJSG_SB_EEEEEEEvNS4_8identityES11_S1B_vS1C_EENS_8epilogue10collective6detail29Sm90TmaWarpSpecializedAdapterINS1F_15DefaultEpilogueISI_SJ_SJ_NS1E_6thread17LinearCombinationISI_Li1EffLNS1J_9ScaleType4KindE0ELNS_15FloatRoundStyleE2ESI_EENS1_15EpilogueDefaultEEEEEvvEEEEvNT_6ParamsE,@function
        .size           _ZN7cutlass13device_kernelINS_4gemm6kernel13GemmUniversalIN4cute5tupleIJiiiiEEENS1_10collective13CollectiveMmaINS1_37MainloopSm90TmaGmmaWarpSpecializedFP8ILi3ENS5_IJNS4_1CILi1EEESB_SB_EEENS1_35KernelTmaWarpSpecializedCooperativeEEENS5_IJNSA_ILi128EEESF_NSA_ILi32EEEEEENS_12float_e4m3_tENS5_IJlSB_lEEESI_SJ_NS4_8TiledMMAINS4_8MMA_AtomIJNS4_4SM904GMMA31MMA_64x128x32_F32E4M3E4M3_SS_TNILNSN_7ScaleInE1ELSP_1EEEEEENS4_6LayoutINS5_IJNSA_ILi2EEESB_SB_EEENS5_IJSB_NSA_ILi0EEESV_EEEEENS5_IJNS4_10UnderscoreESY_SY_EEEEENS4_13SM90_TMA_LOADENS4_14ComposedLayoutINS4_7SwizzleILi1ELi4ELi3EEENS4_18smem_ptr_flag_bitsILi8EEENSS_INS5_IJNSA_ILi8EEESG_EEENS5_IJSG_SB_EEEEEEEvNS4_8identityES11_S1B_vS1C_EENS_8epilogue10collective6detail29Sm90TmaWarpSpecializedAdapterINS1F_15DefaultEpilogueISI_SJ_SJ_NS1E_6thread17LinearCombinationISI_Li1EffLNS1J_9ScaleType4KindE0ELNS_15FloatRoundStyleE2ESI_EENS1_15EpilogueDefaultEEEEEvvEEEEvNT_6ParamsE,(.L_x_199 - _ZN7cutlass13device_kernelINS_4gemm6kernel13GemmUniversalIN4cute5tupleIJiiiiEEENS1_10collective13CollectiveMmaINS1_37MainloopSm90TmaGmmaWarpSpecializedFP8ILi3ENS5_IJNS4_1CILi1EEESB_SB_EEENS1_35KernelTmaWarpSpecializedCooperativeEEENS5_IJNSA_ILi128EEESF_NSA_ILi32EEEEEENS_12float_e4m3_tENS5_IJlSB_lEEESI_SJ_NS4_8TiledMMAINS4_8MMA_AtomIJNS4_4SM904GMMA31MMA_64x128x32_F32E4M3E4M3_SS_TNILNSN_7ScaleInE1ELSP_1EEEEEENS4_6LayoutINS5_IJNSA_ILi2EEESB_SB_EEENS5_IJSB_NSA_ILi0EEESV_EEEEENS5_IJNS4_10UnderscoreESY_SY_EEEEENS4_13SM90_TMA_LOADENS4_14ComposedLayoutINS4_7SwizzleILi1ELi4ELi3EEENS4_18smem_ptr_flag_bitsILi8EEENSS_INS5_IJNSA_ILi8EEESG_EEENS5_IJSG_SB_EEEEEEEvNS4_8identityES11_S1B_vS1C_EENS_8epilogue10collective6detail29Sm90TmaWarpSpecializedAdapterINS1F_15DefaultEpilogueISI_SJ_SJ_NS1E_6thread17LinearCombinationISI_Li1EffLNS1J_9ScaleType4KindE0ELNS_15FloatRoundStyleE2ESI_EENS1_15EpilogueDefaultEEEEEvvEEEEvNT_6ParamsE)
        .other          _ZN7cutlass13device_kernelINS_4gemm6kernel13GemmUniversalIN4cute5tupleIJiiiiEEENS1_10collective13CollectiveMmaINS1_37MainloopSm90TmaGmmaWarpSpecializedFP8ILi3ENS5_IJNS4_1CILi1EEESB_SB_EEENS1_35KernelTmaWarpSpecializedCooperativeEEENS5_IJNSA_ILi128EEESF_NSA_ILi32EEEEEENS_12float_e4m3_tENS5_IJlSB_lEEESI_SJ_NS4_8TiledMMAINS4_8MMA_AtomIJNS4_4SM904GMMA31MMA_64x128x32_F32E4M3E4M3_SS_TNILNSN_7ScaleInE1ELSP_1EEEEEENS4_6LayoutINS5_IJNSA_ILi2EEESB_SB_EEENS5_IJSB_NSA_ILi0EEESV_EEEEENS5_IJNS4_10UnderscoreESY_SY_EEEEENS4_13SM90_TMA_LOADENS4_14ComposedLayoutINS4_7SwizzleILi1ELi4ELi3EEENS4_18smem_ptr_flag_bitsILi8EEENSS_INS5_IJNSA_ILi8EEESG_EEENS5_IJSG_SB_EEEEEEEvNS4_8identityES11_S1B_vS1C_EENS_8epilogue10collective6detail29Sm90TmaWarpSpecializedAdapterINS1F_15DefaultEpilogueISI_SJ_SJ_NS1E_6thread17LinearCombinationISI_Li1EffLNS1J_9ScaleType4KindE0ELNS_15FloatRoundStyleE2ESI_EENS1_15EpilogueDefaultEEEEEvvEEEEvNT_6ParamsE,@"STO_CUDA_ENTRY STV_DEFAULT"
_ZN7cutlass13device_kernelINS_4gemm6kernel13GemmUniversalIN4cute5tupleIJiiiiEEENS1_10collective13CollectiveMmaINS1_37MainloopSm90TmaGmmaWarpSpecializedFP8ILi3ENS5_IJNS4_1CILi1EEESB_SB_EEENS1_35KernelTmaWarpSpecializedCooperativeEEENS5_IJNSA_ILi128EEESF_NSA_ILi32EEEEEENS_12float_e4m3_tENS5_IJlSB_lEEESI_SJ_NS4_8TiledMMAINS4_8MMA_AtomIJNS4_4SM904GMMA31MMA_64x128x32_F32E4M3E4M3_SS_TNILNSN_7ScaleInE1ELSP_1EEEEEENS4_6LayoutINS5_IJNSA_ILi2EEESB_SB_EEENS5_IJSB_NSA_ILi0EEESV_EEEEENS5_IJNS4_10UnderscoreESY_SY_EEEEENS4_13SM90_TMA_LOADENS4_14ComposedLayoutINS4_7SwizzleILi1ELi4ELi3EEENS4_18smem_ptr_flag_bitsILi8EEENSS_INS5_IJNSA_ILi8EEESG_EEENS5_IJSG_SB_EEEEEEEvNS4_8identityES11_S1B_vS1C_EENS_8epilogue10collective6detail29Sm90TmaWarpSpecializedAdapterINS1F_15DefaultEpilogueISI_SJ_SJ_NS1E_6thread17LinearCombinationISI_Li1EffLNS1J_9ScaleType4KindE0ELNS_15FloatRoundStyleE2ESI_EENS1_15EpilogueDefaultEEEEEvvEEEEvNT_6ParamsE:
[----:B------:R-:W-:Y:S01]  /*0000*/  LDC R1, c[0x0][0x28] ;  /* 0x00000a00ff017b82 */ /* 0x000fe20000000800 */
[----:B------:R-:W0:Y:S01]  /*0010*/  S2R R0, SR_TID.X ;  /* 0x0000000000007919 */ /* 0x000e220000002100 */
[----:B------:R-:W-:Y:S01]  /*0020*/  ELECT P0, URZ, PT ;  /* 0x00000000003f782f */ /* 0x000fe20003800000 */
[----:B------:R-:W-:Y:S01]  /*0030*/  BSSY B0, `(.L_x_0) ;  /* 0x000000f000007945 */ /* 0x000fe20003800000 */
[--C-:B0-----:R-:W-:Y:S02]  /*0040*/  SHF.R.U32.HI R2, RZ, 0x5, R0.reuse ;  /* 0x00000005ff027819 */ /* 0x101fe40000011600 */
[----:B------:R-:W-:-:S03]  /*0050*/  SHF.R.U32.HI R3, RZ, 0x7, R0 ;  /* 0x00000007ff037819 */ /* 0x000fc60000011600 */
[----:B------:R-:W0:Y:S04]  /*0060*/  SHFL.IDX PT, R5, R2, RZ, 0x1f ;  /* 0x00001fff02057589 */ /* 0x000e2800000e0000 */
[----:B------:R1:W2:Y:S01]  /*0070*/  SHFL.IDX PT, R6, R3, RZ, 0x1f ;  /* 0x00001fff03067589 */ /* 0x0002a200000e0000 */
[----:B0-----:R-:W-:-:S13]  /*0080*/  ISETP.NE.OR P0, PT, R5, RZ, !P0 ;  /* 0x000000ff0500720c */ /* 0x001fda0004705670 */
[----:B-12---:R-:W-:Y:S05]  /*0090*/  @P0 BRA `(.L_x_1) ;  /* 0x0000000000200947 */ /* 0x006fea0003800000 */
[----:B------:R-:W-:Y:S02]  /*00a0*/  ULDC.64 UR4, c[0x0][0x198] ;  /* 0x0000660000047ab9 */ /* 0x000fe40000000a00 */
[----:B------:R-:W-:Y:S02]  /*00b0*/  UIADD3 UR6, UP0, UR4, 0xf0, URZ ;  /* 0x000000f004067890 */ /* 0x000fe4000ff1e03f */
[----:B------:R-:W-:Y:S02]  /*00c0*/  UIADD3 UR4, UP1, UR4, 0x1f0, URZ ;  /* 0x000001f004047890 */ /* 0x000fe4000ff3e03f */
[----:B------:R-:W-:Y:S02]  /*00d0*/  UIADD3.X UR7, URZ, UR5, URZ, UP0, !UPT ;  /* 0x000000053f077290 */ /* 0x000fe400087fe43f */
[----:B------:R-:W-:-:S07]  /*00e0*/  UIADD3.X UR5, URZ, UR5, URZ, UP1, !UPT ;  /* 0x000000053f057290 */ /* 0x000fce0008ffe43f */
[----:B------:R0:W-:Y:S02]  /*00f0*/  UTMACCTL.PF [UR6] ;  /* 0x00000000060079b9 */ /* 0x0001e40008040000 */
[----:B------:R0:W-:Y:S02]  /*0100*/  UTMACCTL.PF [UR4] ;  /* 0x00000000040079b9 */ /* 0x0001e40008040000 */
[----:B0-----:R-:W-:Y:S01]  /*0110*/  NOP ;  /* 0x0000000000007918 */ /* 0x001fe20000000000 */
.L_x_1:
[----:B------:R-:W-:Y:S05]  /*0120*/  BSYNC B0 ;  /* 0x0000000000007941 */ /* 0x000fea0003800000 */
.L_x_0:
[----:B------:R-:W0:Y:S02]  /*0130*/  SHFL.IDX PT, R3, R2, RZ, 0x1f ;  /* 0x00001fff02037589 */ /* 0x000e2400000e0000 */
[----:B0-----:R-:W-:-:S13]  /*0140*/  ISETP.NE.AND P0, PT, R3, RZ, PT ;  /* 0x000000ff0300720c */ /* 0x001fda0003f05270 */
[----:B------:R-:W-:Y:S05]  /*0150*/  @P0 BRA `(.L_x_2) ;  /* 0x0000000000500947 */ /* 0x000fea0003800000 */
[----:B------:R-:W0:Y:S01]  /*0160*/  S2UR UR8, SR_CgaCtaId ;  /* 0x00000000000879c3 */ /* 0x000e220000008800 */
[----:B------:R-:W-:Y:S01]  /*0170*/  UMOV UR4, 0x400 ;  /* 0x0000040000047882 */ /* 0x000fe20000000000 */
[----:B------:R-:W-:Y:S01]  /*0180*/  UMOV UR5, 0x1 ;  /* 0x0000000100057882 */ /* 0x000fe20000000000 */
[----:B------:R-:W-:Y:S01]  /*0190*/  UMOV UR6, 0x100 ;  /* 0x0000010000067882 */ /* 0x000fe20000000000 */
[----:B------:R-:W-:Y:S01]  /*01a0*/  ELECT P0, URZ, PT ;  /* 0x00000000003f782f */ /* 0x000fe20003800000 */
[----:B------:R-:W-:-:S04]  /*01b0*/  UIADD3 UR6, -UR6, 0x100000, URZ ;  /* 0x0010000006067890 */ /* 0x000fc8000fffe13f */
[----:B------:R-:W-:Y:S02]  /*01c0*/  USHF.L.U32 UR7, UR6, 0xb, URZ ;  /* 0x0000000b06077899 */ /* 0x000fe4000800063f */
[----:B------:R-:W-:Y:S02]  /*01d0*/  USHF.L.U32 UR6, UR6, 0x1, URZ ;  /* 0x0000000106067899 */ /* 0x000fe4000800063f */
[----:B0-----:R-:W-:Y:S02]  /*01e0*/  ULEA UR8, UR8, UR4, 0x18 ;  /* 0x0000000408087291 */ /* 0x001fe4000f8ec03f */
[----:B------:R-:W-:-:S04]  /*01f0*/  UIADD3 UR4, -UR5, 0x100000, URZ ;  /* 0x0010000005047890 */ /* 0x000fc8000fffe13f */
[----:B------:R-:W-:Y:S02]  /*0200*/  USHF.L.U32 UR5, UR4, 0xb, URZ ;  /* 0x0000000b04057899 */ /* 0x000fe4000800063f */
[----:B------:R-:W-:Y:S01]  /*0210*/  USHF.L.U32 UR4, UR4, 0x1, URZ ;  /* 0x0000000104047899 */ /* 0x000fe2000800063f */
[----:B------:R-:W0:Y:S11]  /*0220*/  FENCE.VIEW.ASYNC.S ;  /* 0x00000000000073c6 */ /* 0x000e360000000000 */
[----:B0-----:R0:W1:Y:S01]  /*0230*/  SYNCS.EXCH.64 URZ, [UR8], UR4 ;  /* 0x00000004083f75b2 */ /* 0x0010620008000100 */
[----:B------:R0:W2:Y:S01]  /*0240*/  SYNCS.EXCH.64 URZ, [UR8+0x18], UR6 ;  /* 0x00001806083f75b2 */ /* 0x0000a20008000100 */
[----:B------:R0:W3:Y:S01]  /*0250*/  SYNCS.EXCH.64 URZ, [UR8+0x8], UR4 ;  /* 0x00000804083f75b2 */ /* 0x0000e20008000100 */
[----:B------:R0:W4:Y:S01]  /*0260*/  SYNCS.EXCH.64 URZ, [UR8+0x20], UR6 ;  /* 0x00002006083f75b2 */ /* 0x0001220008000100 */
[----:B------:R0:W0:Y:S01]  /*0270*/  SYNCS.EXCH.64 URZ, [UR8+0x10], UR4 ;  /* 0x00001004083f75b2 */ /* 0x0000220008000100 */
[----:B------:R0:W0:Y:S01]  /*0280*/  SYNCS.EXCH.64 URZ, [UR8+0x28], UR6 ;  /* 0x00002806083f75b2 */ /* 0x0000220008000100 */
[----:B------:R-:W-:Y:S01]  /*0290*/  NOP ;  /* 0x0000000000007918 */ /* 0x000fe20000000000 */
.L_x_2:
[----:B------:R-:W5:Y:S01]  /*02a0*/  SHFL.IDX PT, R2, R2, RZ, 0x1f ;  /* 0x00001fff02027589 */ /* 0x000f6200000e0000 */
[----:B------:R-:W1:Y:S01]  /*02b0*/  LDC R3, c[0x0][0x65c] ;  /* 0x00019700ff037b82 */ /* 0x000e620000000800 */
[----:B------:R-:W-:Y:S02]  /*02c0*/  ELECT P0, URZ, PT ;  /* 0x00000000003f782f */ /* 0x000fe40003800000 */
[----:B------:R-:W-:Y:S01]  /*02d0*/  SHF.R.S32.HI R4, RZ, 0x1f, R5 ;  /* 0x0000001fff047819 */ /* 0x000fe20000011405 */
[----:B------:R-:W2:Y:S01]  /*02e0*/  S2R R10, SR_CTAID.Y ;  /* 0x00000000000a7919 */ /* 0x000ea20000002600 */
[----:B0-----:R-:W-:Y:S01]  /*02f0*/  UMOV UR4, 0x20 ;  /* 0x0000002000047882 */ /* 0x001fe20000000000 */
[C---:B------:R-:W-:Y:S01]  /*0300*/  ISETP.NE.AND P3, PT, R6.reuse, RZ, PT ;  /* 0x000000ff0600720c */ /* 0x040fe20003f65270 */
[----:B------:R-:W-:Y:S01]  /*0310*/  VIADD R11, R6, 0xffffffff ;  /* 0xffffffff060b7836 */ /* 0x000fe20000000000 */
[----:B------:R-:W0:Y:S01]  /*0320*/  S2R R8, SR_CTAID.X ;  /* 0x0000000000087919 */ /* 0x000e220000002500 */
[----:B------:R-:W-:Y:S01]  /*0330*/  LEA.HI R4, R4, R5, RZ, 0x2 ;  /* 0x0000000504047211 */ /* 0x000fe200078f10ff */
[----:B------:R-:W-:Y:S01]  /*0340*/  NOP ;  /* 0x0000000000007918 */ /* 0x000fe20000000000 */
[----:B------:R-:W-:Y:S01]  /*0350*/  NOP ;  /* 0x0000000000007918 */ /* 0x000fe20000000000 */
[----:B------:R-:W-:-:S02]  /*0360*/  ISETP.GE.U32.AND P1, PT, R11, 0x2, PT ;  /* 0x000000020b00780c */ /* 0x000fc40003f26070 */
[----:B------:R-:W-:-:S05]  /*0370*/  LOP3.LUT R4, R4, 0xfffffffc, RZ, 0xc0, !PT ;  /* 0xfffffffc04047812 */ /* 0x000fca00078ec0ff */
[----:B------:R-:W-:Y:S01]  /*0380*/  IMAD.IADD R5, R5, 0x1, -R4 ;  /* 0x0000000105057824 */ /* 0x000fe200078e0a04 */
[----:B-----5:R-:W-:Y:S02]  /*0390*/  ISETP.NE.OR P0, PT, R2, RZ, !P0 ;  /* 0x000000ff0200720c */ /* 0x020fe40004705670 */
[----:B-1----:R-:W-:-:S11]  /*03a0*/  ISETP.NE.AND P2, PT, R3, 0x1, PT ;  /* 0x000000010300780c */ /* 0x002fd60003f45270 */
[----:B------:R-:W-:Y:S01]  /*03b0*/  VOTEU.ALL UP0, P0 ;  /* 0x00000000003f7886 */ /* 0x000fe20000000000 */
[----:B------:R-:W-:Y:S01]  /*03c0*/  VOTEU.ALL UP1, P0 ;  /* 0x00000000003f7886 */ /* 0x000fe20000020000 */
[----:B------:R-:W0:Y:S01]  /*03d0*/  @P2 LDC R9, c[0x0][0x10] ;  /* 0x00000400ff092b82 */ /* 0x000e220000000800 */
[----:B--2---:R-:W-:Y:S02]  /*03e0*/  @P2 IMAD.MOV.U32 R2, RZ, RZ, R10 ;  /* 0x000000ffff022224 */ /* 0x004fe400078e000a */
[----:B------:R-:W-:Y:S01]  /*03f0*/  @!UP0 UMOV UR6, 0x400 ;  /* 0x0000040000068882 */ /* 0x000fe20000000000 */
[----:B------:R-:W-:-:S04]  /*0400*/  @!UP0 UIADD3 UR4, -UR4, 0x100000, URZ ;  /* 0x0010000004048890 */ /* 0x000fc8000fffe13f */
[----:B------:R-:W-:Y:S02]  /*0410*/  @!UP0 USHF.L.U32 UR5, UR4, 0xb, URZ ;  /* 0x0000000b04058899 */ /* 0x000fe4000800063f */
[----:B------:R-:W-:Y:S01]  /*0420*/  @!UP0 USHF.L.U32 UR4, UR4, 0x1, URZ ;  /* 0x0000000104048899 */ /* 0x000fe2000800063f */
[----:B------:R-:W-:Y:S02]  /*0430*/  @P2 IMAD.MOV.U32 R3, RZ, RZ, RZ ;  /* 0x000000ffff032224 */ /* 0x000fe400078e00ff */
[----:B------:R-:W-:Y:S01]  /*0440*/  @P2 IMAD.MOV.U32 R13, RZ, RZ, RZ ;  /* 0x000000ffff0d2224 */ /* 0x000fe200078e00ff */
[----:B------:R-:W1:Y:S08]  /*0450*/  @!UP0 S2UR UR7, SR_CgaCtaId ;  /* 0x00000000000789c3 */ /* 0x000e700000008800 */
[----:B------:R-:W2:Y:S01]  /*0460*/  @!P2 LDC R7, c[0x0][0xc] ;  /* 0x00000300ff07ab82 */ /* 0x000ea20000000800 */
[----:B0-----:R-:W-:-:S04]  /*0470*/  @P2 IMAD.WIDE.U32 R2, R8, R9, R2 ;  /* 0x0000000908022225 */ /* 0x001fc800078e0002 */
[----:B------:R-:W-:Y:S02]  /*0480*/  IMAD.MOV.U32 R9, RZ, RZ, RZ ;  /* 0x000000ffff097224 */ /* 0x000fe400078e00ff */
[----:B------:R-:W-:Y:S01]  /*0490*/  @P2 IMAD.IADD R3, R3, 0x1, R13 ;  /* 0x0000000103032824 */ /* 0x000fe200078e020d */
[----:B-1----:R-:W-:Y:S01]  /*04a0*/  @!UP0 ULEA UR6, UR7, UR6, 0x18 ;  /* 0x0000000607068291 */ /* 0x002fe2000f8ec03f */
[----:B------:R-:W-:Y:S01]  /*04b0*/  VOTEU.ALL UP0, P0 ;  /* 0x00000000003f7886 */ /* 0x000fe20000000000 */
[----:B------:R-:W-:-:S04]  /*04c0*/  ISETP.NE.AND P0, PT, R5, 0x3, PT ;  /* 0x000000030500780c */ /* 0x000fc80003f05270 */
[----:B------:R-:W-:-:S04]  /*04d0*/  ISETP.EQ.OR P0, PT, R5, RZ, !P0 ;  /* 0x000000ff0500720c */ /* 0x000fc80004702670 */
[----:B------:R-:W-:Y:S01]  /*04e0*/  ISETP.EQ.AND P0, PT, R6, RZ, P0 ;  /* 0x000000ff0600720c */ /* 0x000fe20000702270 */
[----:B------:R-:W0:Y:S02]  /*04f0*/  FENCE.VIEW.ASYNC.S ;  /* 0x00000000000073c6 */ /* 0x000e240000000000 */
[----:B0-----:R0:W3:Y:S01]  /*0500*/  @!UP0 SYNCS.EXCH.64 URZ, [UR6+0x40], UR4 ;  /* 0x00004004063f85b2 */ /* 0x0010e20008000100 */
[----:B--2---:R-:W-:Y:S01]  /*0510*/  @!P2 IMAD.WIDE.U32 R6, R7, R10, R8 ;  /* 0x0000000a0706a225 */ /* 0x004fe200078e0008 */
[----:B------:R-:W-:-:S03]  /*0520*/  SEL R4, RZ, 0x1, !P0 ;  /* 0x00000001ff047807 */ /* 0x000fc60004000000 */
[----:B------:R-:W-:Y:S02]  /*0530*/  @!P2 IMAD.MOV.U32 R2, RZ, RZ, R6 ;  /* 0x000000ffff02a224 */ /* 0x000fe400078e0006 */
[----:B------:R-:W-:Y:S01]  /*0540*/  @!P2 IMAD.MOV.U32 R3, RZ, RZ, R7 ;  /* 0x000000ffff03a224 */ /* 0x000fe200078e0007 */
[----:B------:R-:W-:Y:S01]  /*0550*/  SEL R4, R4, 0x2, P1 ;  /* 0x0000000204047807 */ /* 0x000fe20000800000 */
[----:B------:R0:W3:Y:S01]  /*0560*/  @!UP1 SYNCS.EXCH.64 URZ, [UR6+0x48], UR4 ;  /* 0x00004804063f95b2 */ /* 0x0000e20008000100 */
[----:B------:R-:W-:Y:S01]  /*0570*/  NOP ;  /* 0x0000000000007918 */ /* 0x000fe20000000000 */
[----:B---34-:R-:W-:Y:S06]  /*0580*/  BAR.SYNC.DEFER_BLOCKING 0x0 ;  /* 0x0000000000007b1d */ /* 0x018fec0000010000 */
[----:B------:R-:W-:Y:S05]  /*0590*/  @!P3 BRA `(.L_x_3) ;  /* 0x000000740034b947 */ /* 0x000fea0003800000 */
[----:B------:R-:W-:-:S13]  /*05a0*/  ISETP.GT.U32.AND P0, PT, R11, 0x1, PT ;  /* 0x000000010b00780c */ /* 0x000fda0003f04070 */
[----:B0-----:R-:W-:Y:S05]  /*05b0*/  @P0 EXIT ;  /* 0x000000000000094d */ /* 0x001fea0003800000 */
[----:B------:R-:W-:Y:S01]  /*05c0*/  ULDC.64 UR4, c[0x0][0x650] ;  /* 0x0001940000047ab9 */ /* 0x000fe20000000a00 */
[----:B------:R-:W-:Y:S01]  /*05d0*/  PRMT R12, RZ, 0x7610, R12 ;  /* 0x00007610ff0c7816 */ /* 0x000fe2000000000c */
[----:B------:R-:W-:Y:S01]  /*05e0*/  IMAD.MOV.U32 R6, RZ, RZ, -0x1 ;  /* 0xffffffffff067424 */ /* 0x000fe200078e00ff */
[----:B------:R-:W-:Y:S01]  /*05f0*/  ISETP.GE.U32.AND P0, PT, R2, UR4, PT ;  /* 0x0000000402007c0c */ /* 0x000fe2000bf06070 */
[----:B------:R-:W-:Y:S02]  /*0600*/  IMAD.MOV.U32 R7, RZ, RZ, -0x1 ;  /* 0xffffffffff077424 */ /* 0x000fe400078e00ff */
[----:B------:R-:W-:Y:S01]  /*0610*/  IMAD.MOV.U32 R5, RZ, RZ, -0x1 ;  /* 0xffffffffff057424 */ /* 0x000fe200078e00ff */
[----:B------:R-:W-:-:S13]  /*0620*/  ISETP.GE.U32.AND.EX P0, PT, R3, UR5, PT, P0 ;  /* 0x0000000503007c0c */ /* 0x000fda000bf06100 */
[----:B------:R-:W-:Y:S05]  /*0630*/  @P0 BRA `(.L_x_4) ;  /* 0x00000004005c0947 */ /* 0x000fea0003800000 */
[----:B------:R-:W0:Y:S01]  /*0640*/  LDC.64 R16, c[0x0][0x628] ;  /* 0x00018a00ff107b82 */ /* 0x000e220000000a00 */
[----:B------:R-:W-:Y:S02]  /*0650*/  IMAD.MOV.U32 R6, RZ, RZ, R2 ;  /* 0x000000ffff067224 */ /* 0x000fe400078e0002 */
[----:B------:R-:W-:-:S05]  /*0660*/  IMAD.MOV.U32 R7, RZ, RZ, R3 ;  /* 0x000000ffff077224 */ /* 0x000fca00078e0003 */
[----:B------:R-:W1:Y:S08]  /*0670*/  LDC R18, c[0x0][0x630] ;  /* 0x00018c00ff127b82 */ /* 0x000e700000000800 */
[----:B------:R-:W2:Y:S01]  /*0680*/  LDC.64 R20, c[0x0][0x620] ;  /* 0x00018800ff147b82 */ /* 0x000ea20000000a00 */
[----:B0-----:R-:W-:-:S04]  /*0690*/  ISETP.NE.U32.AND P0, PT, R16, RZ, PT ;  /* 0x000000ff1000720c */ /* 0x001fc80003f05070 */
[----:B------:R-:W-:-:S13]  /*06a0*/  ISETP.NE.AND.EX P0, PT, R17, RZ, PT, P0 ;  /* 0x000000ff1100720c */ /* 0x000fda0003f05300 */
[----:B-12---:R-:W-:Y:S05]  /*06b0*/  @!P0 BRA `(.L_x_5) ;  /* 0x0000000000288947 */ /* 0x006fea0003800000 */
[----:B------:R-:W0:Y:S02]  /*06c0*/  LDC R5, c[0x0][0x634] ;  /* 0x00018d00ff057b82 */ /* 0x000e240000000800 */
[----:B0-----:R-:W-:-:S05]  /*06d0*/  IADD3 R5, P0, R2, R5, RZ ;  /* 0x0000000502057210 */ /* 0x001fca0007f1e0ff */
[----:B------:R-:W-:-:S04]  /*06e0*/  IMAD.X R11, RZ, RZ, R3, P0 ;  /* 0x000000ffff0b7224 */ /* 0x000fc800000e0603 */
[----:B------:R-:W-:-:S04]  /*06f0*/  IMAD.WIDE.U32 R6, R11, R16, RZ ;  /* 0x000000100b067225 */ /* 0x000fc800078e00ff */
[----:B------:R-:W-:-:S04]  /*0700*/  IMAD.WIDE.U32 R12, P0, R5, R17, R6 ;  /* 0x00000011050c7225 */ /* 0x000fc80007800006 */
[----:B------:R-:W-:-:S04]  /*0710*/  IMAD.WIDE.U32 R6, R5, R16, RZ ;  /* 0x0000001005067225 */ /* 0x000fc800078e00ff */
[----:B------:R-:W-:Y:S01]  /*0720*/  IMAD.X R15, RZ, RZ, RZ, P0 ;  /* 0x000000ffff0f7224 */ /* 0x000fe200000e06ff */
[----:B------:R-:W-:Y:S01]  /*0730*/  IADD3 RZ, P0, R7, R12, RZ ;  /* 0x0000000c07ff7210 */ /* 0x000fe20007f1e0ff */
[----:B------:R-:W-:-:S04]  /*0740*/  IMAD.MOV.U32 R14, RZ, RZ, R13 ;  /* 0x000000ffff0e7224 */ /* 0x000fc800078e000d */
[----:B------:R-:W-:-:S08]  /*0750*/  IMAD.WIDE.U32.X R6, R11, R17, R14, P0 ;  /* 0x000000110b067225 */ /* 0x000fd000000e040e */
.L_x_5:
[--C-:B------:R-:W-:Y:S01]  /*0760*/  SHF.R.U64 R26, R6, R18, R7.reuse ;  /* 0x00000012061a7219 */ /* 0x100fe20000001207 */
[----:B------:R-:W0:Y:S01]  /*0770*/  LDC.64 R22, c[0x0][0x640] ;  /* 0x00019000ff167b82 */ /* 0x000e220000000a00 */
[----:B------:R-:W-:Y:S01]  /*0780*/  I2FP.F32.U32 R5, R8 ;  /* 0x0000000800057245 */ /* 0x000fe20000201000 */
[----:B------:R-:W-:Y:S01]  /*0790*/  ULDC UR4, c[0x0][0x150] ;  /* 0x0000540000047ab9 */ /* 0x000fe20000000800 */
[----:B------:R-:W-:Y:S02]  /*07a0*/  SHF.R.U32.HI R6, RZ, R18, R7 ;  /* 0x00000012ff067219 */ /* 0x000fe40000011607 */
[----:B------:R-:W-:Y:S01]  /*07b0*/  IADD3 R11, P0, RZ, -R26, RZ ;  /* 0x8000001aff0b7210 */ /* 0x000fe20007f1e0ff */
[----:B------:R-:W-:Y:S01]  /*07c0*/  FMUL R5, R5, UR4 ;  /* 0x0000000405057c20 */ /* 0x000fe20008400000 */
[----:B------:R-:W-:Y:S01]  /*07d0*/  ULDC UR4, c[0x0][0x154] ;  /* 0x0000550000047ab9 */ /* 0x000fe20000000800 */
[----:B------:R-:W1:Y:S02]  /*07e0*/  LDC R14, c[0x0][0x618] ;  /* 0x00018600ff0e7b82 */ /* 0x000e640000000800 */
[----:B------:R-:W-:-:S02]  /*07f0*/  IMAD.X R13, RZ, RZ, ~R6, P0 ;  /* 0x000000ffff0d7224 */ /* 0x000fc400000e0e06 */
[----:B------:R-:W2:Y:S01]  /*0800*/  F2I.U32.TRUNC.NTZ R5, R5 ;  /* 0x0000000500057305 */ /* 0x000ea2000020f000 */
[----:B------:R-:W-:-:S03]  /*0810*/  IMAD.WIDE.U32 R6, R11, R20, R2 ;  /* 0x000000140b067225 */ /* 0x000fc600078e0002 */
[----:B------:R-:W3:Y:S01]  /*0820*/  LDC R9, c[0x0][0x144] ;  /* 0x00005100ff097b82 */ /* 0x000ee20000000800 */
[----:B------:R-:W-:-:S04]  /*0830*/  IMAD R12, R13, R20, RZ ;  /* 0x000000140d0c7224 */ /* 0x000fc800078e02ff */
[----:B------:R-:W-:Y:S02]  /*0840*/  IMAD R11, R11, R21, R12 ;  /* 0x000000150b0b7224 */ /* 0x000fe400078e020c */
[----:B------:R-:W-:Y:S01]  /*0850*/  IMAD.MOV.U32 R12, RZ, RZ, 0x1 ;  /* 0x00000001ff0c7424 */ /* 0x000fe200078e00ff */
[----:B------:R-:W4:Y:S01]  /*0860*/  LDC R18, c[0x0][0x608] ;  /* 0x00018200ff127b82 */ /* 0x000f220000000800 */
[----:B------:R-:W-:Y:S01]  /*0870*/  IMAD.IADD R11, R7, 0x1, R11 ;  /* 0x00000001070b7824 */ /* 0x000fe200078e020b */
[----:B0-----:R-:W-:Y:S01]  /*0880*/  ISETP.NE.U32.AND P0, PT, R22, RZ, PT ;  /* 0x000000ff1600720c */ /* 0x001fe20003f05070 */
[----:B--2---:R-:W-:-:S03]  /*0890*/  IMAD.MOV R7, RZ, RZ, -R5 ;  /* 0x000000ffff077224 */ /* 0x004fc600078e0a05 */
[----:B------:R-:W-:Y:S02]  /*08a0*/  ISETP.NE.AND.EX P0, PT, R23, RZ, PT, P0 ;  /* 0x000000ff1700720c */ /* 0x000fe40003f05300 */
[----:B------:R-:W0:Y:S01]  /*08b0*/  LDC R13, c[0x0][0x658] ;  /* 0x00019600ff0d7b82 */ /* 0x000e220000000800 */
[--C-:B-1----:R-:W-:Y:S02]  /*08c0*/  SHF.R.U64 R16, R6, R14, R11.reuse ;  /* 0x0000000e06107219 */ /* 0x102fe4000000120b */
[----:B------:R-:W-:Y:S02]  /*08d0*/  I2FP.F32.U32 R6, R10 ;  /* 0x0000000a00067245 */ /* 0x000fe40000201000 */
[----:B------:R-:W-:-:S03]  /*08e0*/  SHF.R.U32.HI R11, RZ, R14, R11 ;  /* 0x0000000eff0b7219 */ /* 0x000fc6000001160b */
[----:B------:R-:W1:Y:S01]  /*08f0*/  LDC R17, c[0x0][0x148] ;  /* 0x00005200ff117b82 */ /* 0x000e620000000800 */
[----:B---3--:R-:W-:Y:S02]  /*0900*/  IMAD R5, R9, R7, R8 ;  /* 0x0000000709057224 */ /* 0x008fe400078e0208 */
[----:B------:R-:W-:Y:S01]  /*0910*/  FMUL R7, R6, UR4 ;  /* 0x0000000406077c20 */ /* 0x000fe20008400000 */
[----:B------:R-:W-:-:S03]  /*0920*/  IMAD.MOV.U32 R6, RZ, RZ, -0x1 ;  /* 0xffffffffff067424 */ /* 0x000fc600078e00ff */
[----:B------:R2:W3:Y:S01]  /*0930*/  F2I.U32.TRUNC.NTZ R15, R7 ;  /* 0x00000007000f7305 */ /* 0x0004e2000020f000 */
[----:B------:R-:W1:Y:S01]  /*0940*/  LDC R21, c[0x0][0x600] ;  /* 0x00018000ff157b82 */ /* 0x000e620000000800 */
[-CC-:B----4-:R-:W-:Y:S02]  /*0950*/  SHF.R.U64 R27, R16, R18.reuse, R11.reuse ;  /* 0x00000012101b7219 */ /* 0x190fe4000000120b */
[----:B------:R-:W-:-:S05]  /*0960*/  SHF.R.U32.HI R8, RZ, R18, R11 ;  /* 0x00000012ff087219 */ /* 0x000fca000001160b */
[----:B------:R-:W4:Y:S01]  /*0970*/  LDC R20, c[0x0][0x648] ;  /* 0x00019200ff147b82 */ /* 0x000f220000000800 */
[-CC-:B0-----:R-:W-:Y:S02]  /*0980*/  SHF.R.U64 R18, R27, R13.reuse, R8.reuse ;  /* 0x0000000d1b127219 */ /* 0x181fe40000001208 */
[-C--:B------:R-:W-:Y:S02]  /*0990*/  SHF.L.U32 R6, R6, R13.reuse, RZ ;  /* 0x0000000d06067219 */ /* 0x080fe400000006ff */
[-C--:B------:R-:W-:Y:S02]  /*09a0*/  SHF.R.U32.HI R8, RZ, R13.reuse, R8 ;  /* 0x0000000dff087219 */ /* 0x080fe40000011608 */
[----:B------:R-:W-:Y:S01]  /*09b0*/  LOP3.LUT R14, RZ, R6, RZ, 0x33, !PT ;  /* 0x00000006ff0e7212 */ /* 0x000fe200078e33ff */
[----:B------:R-:W0:Y:S01]  /*09c0*/  LDC R25, c[0x0][0x638] ;  /* 0x00018e00ff197b82 */ /* 0x000e220000000800 */
[----:B------:R-:W-:Y:S01]  /*09d0*/  SHF.L.U32 R11, R12, R13, RZ ;  /* 0x0000000d0c0b7219 */ /* 0x000fe200000006ff */
[----:B------:R-:W-:-:S02]  /*09e0*/  IMAD.MOV.U32 R6, RZ, RZ, R18 ;  /* 0x000000ffff067224 */ /* 0x000fc400078e0012 */
[----:B--2---:R-:W-:-:S04]  /*09f0*/  IMAD.MOV.U32 R7, RZ, RZ, R8 ;  /* 0x000000ffff077224 */ /* 0x004fc800078e0008 */
[----:B------:R-:W2:Y:S01]  /*0a00*/  LDC R24, c[0x0][0x610] ;  /* 0x00018400ff187b82 */ /* 0x000ea20000000800 */
[----:B---3--:R-:W-:Y:S05]  /*0a10*/  @!P0 BRA `(.L_x_6) ;  /* 0x0000000000288947 */ /* 0x008fea0003800000 */
[----:B------:R-:W3:Y:S02]  /*0a20*/  LDC R13, c[0x0][0x64c] ;  /* 0x00019300ff0d7b82 */ /* 0x000ee40000000800 */
[----:B---3--:R-:W-:-:S05]  /*0a30*/  IADD3 R13, P0, R18, R13, RZ ;  /* 0x0000000d120d7210 */ /* 0x008fca0007f1e0ff */
        /* <DEDUP_REMOVED lines=8> */
.L_x_6:
[----:B----4-:R-:W-:Y:S01]  /*0ac0*/  SHF.R.U64 R6, R6, R20, R7 ;  /* 0x0000001406067219 */ /* 0x010fe20000001207 */
[----:B-1----:R-:W-:Y:S01]  /*0ad0*/  VIADD R7, R21, 0xffffffff ;  /* 0xffffffff15077836 */ /* 0x002fe20000000000 */
[----:B------:R-:W-:Y:S01]  /*0ae0*/  LOP3.LUT R14, R27, R14, RZ, 0xc0, !PT ;  /* 0x0000000e1b0e7212 */ /* 0x000fe200078ec0ff */
[----:B------:R-:W-:Y:S02]  /*0af0*/  IMAD.MOV R15, RZ, RZ, -R15 ;  /* 0x000000ffff0f7224 */ /* 0x000fe400078e0a0f */
[----:B------:R-:W-:Y:S01]  /*0b00*/  IMAD.MOV R8, RZ, RZ, -R6 ;  /* 0x000000ffff087224 */ /* 0x000fe200078e0a06 */
[----:B------:R-:W-:Y:S01]  /*0b10*/  LOP3.LUT R7, R16, R7, RZ, 0xc0, !PT ;  /* 0x0000000710077212 */ /* 0x000fe200078ec0ff */
[----:B------:R-:W-:Y:S02]  /*0b20*/  IMAD R14, R11, R6, R14 ;  /* 0x000000060b0e7224 */ /* 0x000fe400078e020e */
[----:B------:R-:W-:Y:S02]  /*0b30*/  @P2 IMAD R5, R17, R15, R10 ;  /* 0x0000000f11052224 */ /* 0x000fe400078e020a */
[----:B0-----:R-:W-:-:S02]  /*0b40*/  IMAD R6, R8, R25, R18 ;  /* 0x0000001908067224 */ /* 0x001fc400078e0212 */
[----:B--2---:R-:W-:Y:S02]  /*0b50*/  IMAD R5, R14, R24, R5 ;  /* 0x000000180e057224 */ /* 0x004fe400078e0205 */
[----:B------:R-:W-:Y:S02]  /*0b60*/  IMAD R6, R6, R21, R7 ;  /* 0x0000001506067224 */ /* 0x000fe400078e0207 */
[----:B------:R-:W-:-:S03]  /*0b70*/  IMAD.MOV.U32 R12, RZ, RZ, 0x1 ;  /* 0x00000001ff0c7424 */ /* 0x000fc600078e00ff */
[----:B------:R-:W-:Y:S02]  /*0b80*/  SEL R7, R6, R5, !P2 ;  /* 0x0000000506077207 */ /* 0x000fe40005000000 */
[----:B------:R-:W-:Y:S01]  /*0b90*/  SEL R6, R5, R6, !P2 ;  /* 0x0000000605067207 */ /* 0x000fe20005000000 */
[----:B------:R-:W-:-:S07]  /*0ba0*/  IMAD.MOV.U32 R5, RZ, RZ, R26 ;  /* 0x000000ffff057224 */ /* 0x000fce00078e001a */
.L_x_4:
[----:B------:R-:W-:-:S08]  /*0bb0*/  NOP ;  /* 0x0000000000007918 */ /* 0x000fd00000000000 */
[----:B------:R-:W0:Y:S02]  /*0bc0*/  USETMAXREG.TRY_ALLOC.CTAPOOL UP0, 0xe8 ;  /* 0x000000e8000079c8 */ /* 0x000e240008000600 */
[----:B0-----:R-:W-:-:S13]  /*0bd0*/  PLOP3.LUT P0, PT, PT, PT, UP0, 0x80, 0x0 ;  /* 0x000000000000781c */ /* 0x001fda0003f0f008 */
[----:B------:R-:W-:Y:S05]  /*0be0*/  @!P0 BRA `(.L_x_4) ;  /* 0xfffffffc00f08947 */ /* 0x000fea000383ffff */
[----:B------:R-:W-:Y:S01]  /*0bf0*/  ULDC.64 UR4, c[0x0][0x598] ;  /* 0x0001660000047ab9 */ /* 0x000fe20000000a00 */
[----:B------:R-:W-:Y:S01]  /*0c00*/  ULDC.64 UR18, c[0x0][0x208] ;  /* 0x0000820000127ab9 */ /* 0x000fe20000000a00 */
[----:B------:R-:W-:-:S04]  /*0c10*/  ISETP.NE.U32.AND P0, PT, RZ, UR4, PT ;  /* 0x00000004ff007c0c */ /* 0x000fc8000bf05070 */
[----:B------:R-:W-:-:S13]  /*0c20*/  ISETP.NE.AND.EX P0, PT, RZ, UR5, PT, P0 ;  /* 0x00000005ff007c0c */ /* 0x000fda000bf05300 */
[----:B------:R-:W-:Y:S05]  /*0c30*/  @!P0 BRA `(.L_x_7) ;  /* 0x00000000001c8947 */ /* 0x000fea0003800000 */
[----:B------:R-:W0:Y:S02]  /*0c40*/  LDC.64 R8, c[0x0][0x598] ;  /* 0x00016600ff087b82 */ /* 0x000e240000000a00 */
[----:B0-----:R-:W2:Y:S02]  /*0c50*/  LDG.E.64 R8, desc[UR18][R8.64] ;  /* 0x0000001208087981 */ /* 0x001ea4000c1e1b00 */
[----:B--2---:R-:W-:-:S04]  /*0c60*/  ISETP.NE.U32.AND P0, PT, R8, RZ, PT ;  /* 0x000000ff0800720c */ /* 0x004fc80003f05070 */
[----:B------:R-:W-:-:S13]  /*0c70*/  ISETP.NE.AND.EX P0, PT, R9, RZ, PT, P0 ;  /* 0x000000ff0900720c */ /* 0x000fda0003f05300 */
[----:B------:R-:W-:Y:S05]  /*0c80*/  @!P0 BRA `(.L_x_7) ;  /* 0x0000000000088947 */ /* 0x000fea0003800000 */
[----:B------:R0:W5:Y:S01]  /*0c90*/  LD.E R8, desc[UR18][R8.64] ;  /* 0x0000001208087980 */ /* 0x000162000c101900 */
[----:B------:R-:W-:Y:S05]  /*0ca0*/  BRA `(.L_x_8) ;  /* 0x0000000000207947 */ /* 0x000fea0003800000 */
.L_x_7:
[----:B------:R-:W-:Y:S02]  /*0cb0*/  ULDC.64 UR4, c[0x0][0x588] ;  /* 0x0001620000047ab9 */ /* 0x000fe40000000a00 */
[----:B------:R-:W-:-:S04]  /*0cc0*/  ISETP.NE.U32.AND P0, PT, RZ, UR4, PT ;  /* 0x00000004ff007c0c */ /* 0x000fc8000bf05070 */
[----:B------:R-:W-:-:S13]  /*0cd0*/  ISETP.NE.AND.EX P0, PT, RZ, UR5, PT, P0 ;  /* 0x00000005ff007c0c */ /* 0x000fda000bf05300 */
[----:B------:R-:W-:Y:S05]  /*0ce0*/  @!P0 BRA `(.L_x_9) ;  /* 0x00000000000c8947 */ /* 0x000fea0003800000 */
[----:B------:R-:W0:Y:S02]  /*0cf0*/  LDC.64 R8, c[0x0][0x588] ;  /* 0x00016200ff087b82 */ /* 0x000e240000000a00 */
[----:B0-----:R1:W5:Y:S01]  /*0d00*/  LDG.E R8, desc[UR18][R8.64] ;  /* 0x0000001208087981 */ /* 0x001362000c1e1900 */
[----:B------:R-:W-:Y:S05]  /*0d10*/  BRA `(.L_x_8) ;  /* 0x0000000000047947 */ /* 0x000fea0003800000 */
.L_x_9:
[----:B------:R-:W2:Y:S02]  /*0d20*/  LDC R8, c[0x0][0x580] ;  /* 0x00016000ff087b82 */ /* 0x000ea40000000800 */
.L_x_8:
[----:B------:R-:W-:Y:S02]  /*0d30*/  ULDC.64 UR4, c[0x0][0x5a0] ;  /* 0x0001680000047ab9 */ /* 0x000fe40000000a00 */
[----:B------:R-:W-:-:S04]  /*0d40*/  ISETP.NE.U32.AND P0, PT, RZ, UR4, PT ;  /* 0x00000004ff007c0c */ /* 0x000fc8000bf05070 */
[----:B------:R-:W-:-:S13]  /*0d50*/  ISETP.NE.AND.EX P0, PT, RZ, UR5, PT, P0 ;  /* 0x00000005ff007c0c */ /* 0x000fda000bf05300 */
[----:B------:R-:W-:Y:S05]  /*0d60*/  @!P0 BRA `(.L_x_10) ;  /* 0x00000000001c8947 */ /* 0x000fea0003800000 */
[----:B------:R-:W3:Y:S02]  /*0d70*/  LDC.64 R10, c[0x0][0x5a0] ;  /* 0x00016800ff0a7b82 */ /* 0x000ee40000000a00 */
[----:B---3--:R-:W3:Y:S02]  /*0d80*/  LDG.E.64 R10, desc[UR18][R10.64] ;  /* 0x000000120a0a7981 */ /* 0x008ee4000c1e1b00 */
[----:B---3--:R-:W-:-:S04]  /*0d90*/  ISETP.NE.U32.AND P0, PT, R10, RZ, PT ;  /* 0x000000ff0a00720c */ /* 0x008fc80003f05070 */
[----:B------:R-:W-:-:S13]  /*0da0*/  ISETP.NE.AND.EX P0, PT, R11, RZ, PT, P0 ;  /* 0x000000ff0b00720c */ /* 0x000fda0003f05300 */
[----:B------:R-:W-:Y:S05]  /*0db0*/  @!P0 BRA `(.L_x_10) ;  /* 0x0000000000088947 */ /* 0x000fea0003800000 */
[----:B01----:R0:W5:Y:S01]  /*0dc0*/  LD.E R9, desc[UR18][R10.64] ;  /* 0x000000120a097980 */ /* 0x003162000c101900 */
[----:B------:R-:W-:Y:S05]  /*0dd0*/  BRA `(.L_x_11) ;  /* 0x0000000000207947 */ /* 0x000fea0003800000 */
.L_x_10:
[----:B------:R-:W-:Y:S02]  /*0de0*/  ULDC.64 UR4, c[0x0][0x590] ;  /* 0x0001640000047ab9 */ /* 0x000fe40000000a00 */
[----:B------:R-:W-:-:S04]  /*0df0*/  ISETP.NE.U32.AND P0, PT, RZ, UR4, PT ;  /* 0x00000004ff007c0c */ /* 0x000fc8000bf05070 */
[----:B------:R-:W-:-:S13]  /*0e00*/  ISETP.NE.AND.EX P0, PT, RZ, UR5, PT, P0 ;  /* 0x00000005ff007c0c */ /* 0x000fda000bf05300 */
[----:B------:R-:W-:Y:S05]  /*0e10*/  @!P0 BRA `(.L_x_12) ;  /* 0x00000000000c8947 */ /* 0x000fea0003800000 */
[----:B------:R-:W0:Y:S02]  /*0e20*/  LDC.64 R10, c[0x0][0x590] ;  /* 0x00016400ff0a7b82 */ /* 0x000e240000000a00 */
[----:B01----:R1:W5:Y:S01]  /*0e30*/  LDG.E R9, desc[UR18][R10.64] ;  /* 0x000000120a097981 */ /* 0x003362000c1e1900 */
[----:B------:R-:W-:Y:S05]  /*0e40*/  BRA `(.L_x_11) ;  /* 0x0000000000047947 */ /* 0x000fea0003800000 */
.L_x_12:
[----:B01----:R-:W3:Y:S02]  /*0e50*/  LDC R9, c[0x0][0x584] ;  /* 0x00016100ff097b82 */ /* 0x003ee40000000800 */
.L_x_11:
[----:B------:R-:W-:-:S13]  /*0e60*/  LOP3.LUT P0, RZ, R12, 0xff, RZ, 0xc0, !PT ;  /* 0x000000ff0cff7812 */ /* 0x000fda000780c0ff */
[----:B------:R-:W-:Y:S05]  /*0e70*/  @!P0 EXIT ;  /* 0x000000000000894d */ /* 0x000fea0003800000 */
[----:B------:R-:W-:Y:S01]  /*0e80*/  ULDC UR4, c[0x0][0x28c] ;  /* 0x0000a30000047ab9 */ /* 0x000fe20000000800 */
[----:B------:R-:W-:Y:S01]  /*0e90*/  LOP3.LUT R138, R4, 0x1, RZ, 0xfc, !PT ;  /* 0x00000001048a7812 */ /* 0x000fe200078efcff */
[----:B------:R-:W-:-:S04]  /*0ea0*/  UIADD3 UR4, UR4, 0x1f, URZ ;  /* 0x0000001f04047890 */ /* 0x000fc8000fffe03f */
[----:B------:R-:W-:-:S04]  /*0eb0*/  USHF.R.S32.HI UR5, URZ, 0x1f, UR4 ;  /* 0x0000001f3f057899 */ /* 0x000fc80008011404 */
[----:B------:R-:W-:-:S03]  /*0ec0*/  ULEA.HI UR5, UR5, UR4, URZ, 0x5 ;  /* 0x0000000405057291 */ /* 0x000fc6000f8f283f */
[----:B------:R-:W-:Y:S01]  /*0ed0*/  UMOV UR4, URZ ;  /* 0x0000003f00047c82 */ /* 0x000fe20008000000 */
[----:B------:R-:W-:-:S03]  /*0ee0*/  USHF.R.S32.HI UR9, URZ, 0x5, UR5 ;  /* 0x000000053f097899 */ /* 0x000fc60008011405 */
[----:B------:R-:W-:-:S09]  /*0ef0*/  UMOV UR5, URZ ;  /* 0x0000003f00057c82 */ /* 0x000fd20008000000 */
.L_x_165:
[----:B01----:R-:W-:Y:S01]  /*0f00*/  LOP3.LUT R10, R0, 0x80, RZ, 0xc0, !PT ;  /* 0x00000080000a7812 */ /* 0x003fe200078ec0ff */
[----:B------:R-:W0:Y:S01]  /*0f10*/  S2UR UR13, SR_CgaCtaId ;  /* 0x00000000000d79c3 */ /* 0x000e220000008800 */
[----:B------:R-:W-:Y:S01]  /*0f20*/  UMOV UR12, 0x400 ;  /* 0x00000400000c7882 */ /* 0x000fe20000000000 */
[----:B------:R-:W-:Y:S01]  /*0f30*/  UMOV UR6, URZ ;  /* 0x0000003f00067c82 */ /* 0x000fe20008000000 */
[----:B------:R-:W-:Y:S01]  /*0f40*/  SHF.R.U32.HI R10, RZ, 0x7, R10 ;  /* 0x00000007ff0a7819 */ /* 0x000fe2000001160a */
[----:B------:R-:W-:Y:S01]  /*0f50*/  UMOV UR7, URZ ;  /* 0x0000003f00077c82 */ /* 0x000fe20008000000 */
[----:B------:R-:W-:Y:S01]  /*0f60*/  UMOV UR16, UR5 ;  /* 0x0000000500107c82 */ /* 0x000fe20008000000 */
[----:B------:R-:W-:Y:S02]  /*0f70*/  CS2R R14, SRZ ;  /* 0x00000000000e7805 */ /* 0x000fe4000001ff00 */
[----:B------:R-:W-:Y:S01]  /*0f80*/  CS2R R12, SRZ ;  /* 0x00000000000c7805 */ /* 0x000fe2000001ff00 */
[----:B------:R-:W1:Y:S01]  /*0f90*/  LDC R11, c[0x0][0x28c] ;  /* 0x0000a300ff0b7b82 */ /* 0x000e620000000800 */
[----:B------:R-:W4:Y:S01]  /*0fa0*/  SHFL.IDX PT, R10, R10, RZ, 0x1f ;  /* 0x00001fff0a0a7589 */ /* 0x000f2200000e0000 */
[----:B------:R-:W-:-:S02]  /*0fb0*/  CS2R R16, SRZ ;  /* 0x0000000000107805 */ /* 0x000fc4000001ff00 */
[----:B------:R-:W-:Y:S02]  /*0fc0*/  CS2R R18, SRZ ;  /* 0x0000000000127805 */ /* 0x000fe4000001ff00 */
[----:B------:R-:W-:Y:S02]  /*0fd0*/  CS2R R20, SRZ ;  /* 0x0000000000147805 */ /* 0x000fe4000001ff00 */
[----:B------:R-:W-:Y:S02]  /*0fe0*/  CS2R R22, SRZ ;  /* 0x0000000000167805 */ /* 0x000fe4000001ff00 */
[----:B------:R-:W-:Y:S02]  /*0ff0*/  CS2R R88, SRZ ;  /* 0x0000000000587805 */ /* 0x000fe4000001ff00 */
[----:B------:R-:W-:Y:S02]  /*1000*/  CS2R R90, SRZ ;  /* 0x00000000005a7805 */ /* 0x000fe4000001ff00 */
        /* <DEDUP_REMOVED lines=16> */
[----:B-1----:R-:W-:Y:S02]  /*1110*/  ISETP.GE.AND P0, PT, R11, 0x1, PT ;  /* 0x000000010b00780c */ /* 0x002fe40003f06270 */
[----:B------:R-:W-:Y:S02]  /*1120*/  CS2R R124, SRZ ;  /* 0x00000000007c7805 */ /* 0x000fe4000001ff00 */
[----:B----4-:R-:W-:-:S02]  /*1130*/  R2UR UR8, R10 ;  /* 0x000000000a0872ca */ /* 0x010fc400000e0000 */
[----:B------:R-:W-:Y:S02]  /*1140*/  CS2R R126, SRZ ;  /* 0x00000000007e7805 */ /* 0x000fe4000001ff00 */
[----:B------:R-:W-:Y:S02]  /*1150*/  CS2R R128, SRZ ;  /* 0x0000000000807805 */ /* 0x000fe4000001ff00 */
[----:B------:R-:W-:Y:S02]  /*1160*/  CS2R R130, SRZ ;  /* 0x0000000000827805 */ /* 0x000fe4000001ff00 */
[----:B------:R-:W-:Y:S02]  /*1170*/  CS2R R132, SRZ ;  /* 0x0000000000847805 */ /* 0x000fe4000001ff00 */
[----:B------:R-:W-:Y:S02]  /*1180*/  CS2R R134, SRZ ;  /* 0x0000000000867805 */ /* 0x000fe4000001ff00 */
[----:B------:R-:W-:Y:S01]  /*1190*/  CS2R R136, SRZ ;  /* 0x0000000000887805 */ /* 0x000fe2000001ff00 */
[----:B------:R-:W-:Y:S01]  /*11a0*/  IMAD.MOV.U32 R139, RZ, RZ, RZ ;  /* 0x000000ffff8b7224 */ /* 0x000fe200078e00ff */
[----:B------:R-:W-:Y:S01]  /*11b0*/  CS2R R24, SRZ ;  /* 0x0000000000187805 */ /* 0x000fe2000001ff00 */
[----:B------:R-:W-:Y:S01]  /*11c0*/  IMAD.MOV.U32 R141, RZ, RZ, RZ ;  /* 0x000000ffff8d7224 */ /* 0x000fe200078e00ff */
[----:B---3--:R-:W-:Y:S01]  /*11d0*/  CS2R R26, SRZ ;  /* 0x00000000001a7805 */ /* 0x008fe2000001ff00 */
[----:B------:R-:W-:Y:S01]  /*11e0*/  IMAD.U32 R142, RZ, RZ, UR4 ;  /* 0x00000004ff8e7e24 */ /* 0x000fe2000f8e00ff */
[----:B------:R-:W-:Y:S01]  /*11f0*/  CS2R R28, SRZ ;  /* 0x00000000001c7805 */ /* 0x000fe2000001ff00 */
[----:B------:R-:W-:Y:S01]  /*1200*/  ULEA.HI UR10, UR8, UR8, URZ, 0x1 ;  /* 0x00000008080a7291 */ /* 0x000fe2000f8f083f */
[----:B------:R-:W-:-:S02]  /*1210*/  CS2R R30, SRZ ;  /* 0x00000000001e7805 */ /* 0x000fc4000001ff00 */
[----:B------:R-:W-:Y:S02]  /*1220*/  CS2R R32, SRZ ;  /* 0x0000000000207805 */ /* 0x000fe4000001ff00 */
[----:B------:R-:W-:Y:S01]  /*1230*/  CS2R R34, SRZ ;  /* 0x0000000000227805 */ /* 0x000fe2000001ff00 */
[----:B------:R-:W-:Y:S01]  /*1240*/  ULOP3.LUT UR11, UR10, 0x1ffffe, URZ, 0xc0, !UPT ;  /* 0x001ffffe0a0b7892 */ /* 0x000fe2000f8ec03f */
[----:B------:R-:W-:Y:S01]  /*1250*/  CS2R R36, SRZ ;  /* 0x0000000000247805 */ /* 0x000fe2000001ff00 */
[----:B0-----:R-:W-:Y:S01]  /*1260*/  ULEA UR10, UR13, UR12, 0x18 ;  /* 0x0000000c0d0a7291 */ /* 0x001fe2000f8ec03f */
[----:B------:R-:W-:Y:S01]  /*1270*/  CS2R R38, SRZ ;  /* 0x0000000000267805 */ /* 0x000fe2000001ff00 */
[----:B------:R-:W-:Y:S01]  /*1280*/  UIADD3 UR11, UR8, -UR11, URZ ;  /* 0x8000000b080b7290 */ /* 0x000fe2000fffe03f */
[----:B------:R-:W-:Y:S02]  /*1290*/  CS2R R40, SRZ ;  /* 0x0000000000287805 */ /* 0x000fe4000001ff00 */
[----:B------:R-:W-:Y:S01]  /*12a0*/  CS2R R42, SRZ ;  /* 0x00000000002a7805 */ /* 0x000fe2000001ff00 */
[----:B------:R-:W-:Y:S01]  /*12b0*/  UMOV UR8, URZ ;  /* 0x0000003f00087c82 */ /* 0x000fe20008000000 */
[----:B------:R-:W-:Y:S01]  /*12c0*/  ULEA UR11, UR11, UR10, 0xb ;  /* 0x0000000a0b0b7291 */ /* 0x000fe2000f8e583f */
[----:B------:R-:W-:-:S02]  /*12d0*/  CS2R R44, SRZ ;  /* 0x00000000002c7805 */ /* 0x000fc4000001ff00 */
[----:B------:R-:W-:Y:S02]  /*12e0*/  CS2R R46, SRZ ;  /* 0x00000000002e7805 */ /* 0x000fe4000001ff00 */
[----:B------:R-:W-:Y:S01]  /*12f0*/  CS2R R48, SRZ ;  /* 0x0000000000307805 */ /* 0x000fe2000001ff00 */
[----:B------:R-:W-:Y:S01]  /*1300*/  UIADD3 UR11, UR11, 0x100, URZ ;  /* 0x000001000b0b7890 */ /* 0x000fe2000fffe03f */
[----:B------:R-:W-:Y:S02]  /*1310*/  CS2R R50, SRZ ;  /* 0x0000000000327805 */ /* 0x000fe4000001ff00 */
[----:B------:R-:W-:Y:S02]  /*1320*/  CS2R R52, SRZ ;  /* 0x0000000000347805 */ /* 0x000fe4000001ff00 */
[----:B------:R-:W-:Y:S01]  /*1330*/  CS2R R54, SRZ ;  /* 0x0000000000367805 */ /* 0x000fe2000001ff00 */
[----:B------:R-:W-:Y:S01]  /*1340*/  USHF.R.U32.HI UR11, URZ, 0x4, UR11 ;  /* 0x000000043f0b7899 */ /* 0x000fe2000801160b */
[----:B------:R-:W-:-:S02]  /*1350*/  CS2R R56, SRZ ;  /* 0x0000000000387805 */ /* 0x000fc4000001ff00 */
[----:B------:R-:W-:Y:S02]  /*1360*/  CS2R R58, SRZ ;  /* 0x00000000003a7805 */ /* 0x000fe4000001ff00 */
[----:B------:R-:W-:Y:S01]  /*1370*/  CS2R R60, SRZ ;  /* 0x00000000003c7805 */ /* 0x000fe2000001ff00 */
[----:B------:R-:W-:Y:S01]  /*1380*/  ULOP3.LUT UR11, UR11, 0x3fff, URZ, 0xc0, !UPT ;  /* 0x00003fff0b0b7892 */ /* 0x000fe2000f8ec03f */
        /* <DEDUP_REMOVED lines=12> */
[----:B------:R-:W-:Y:S01]  /*1450*/  CS2R R86, SRZ ;  /* 0x0000000000567805 */ /* 0x000fe2000001ff00 */
[----:B------:R-:W-:Y:S06]  /*1460*/  @!P0 BRA `(.L_x_13) ;  /* 0x00000008001c8947 */ /* 0x000fec0003800000 */
[----:B------:R-:W-:-:S13]  /*1470*/  ISETP.NE.AND P1, PT, R138, 0x3, PT ;  /* 0x000000038a00780c */ /* 0x000fda0003f25270 */
[----:B------:R-:W-:Y:S05]  /*1480*/  @!P1 BRA `(.L_x_14) ;  /* 0x0000000000049947 */ /* 0x000fea0003800000 */
[----:B------:R-:W-:Y:S01]  /*1490*/  BPT.TRAP 0x1 ;  /* 0x000000040000795c */ /* 0x000fe20000300000 */
.L_x_14:
[----:B------:R-:W-:Y:S01]  /*14a0*/  ULEA UR6, UR5, UR10, 0x3 ;  /* 0x0000000a05067291 */ /* 0x000fe2000f8e183f */
[----:B------:R-:W-:-:S05]  /*14b0*/  IMAD.U32 R10, RZ, RZ, UR4 ;  /* 0x00000004ff0a7e24 */ /* 0x000fca000f8e00ff */
[----:B------:R-:W-:-:S04]  /*14c0*/  SHF.L.U32 R10, R10, 0x1f, RZ ;  /* 0x0000001f0a0a7819 */ /* 0x000fc800000006ff */
[----:B------:R0:W1:Y:S01]  /*14d0*/  SYNCS.PHASECHK.TRANS64.TRYWAIT P0, [UR6], R10 ;  /* 0x0000000aff0075a7 */ /* 0x0000620008000146 */
[----:B------:R-:W-:Y:S05]  /*14e0*/  @!P1 BRA `(.L_x_15) ;  /* 0x0000000000049947 */ /* 0x000fea0003800000 */
[----:B------:R-:W-:Y:S01]  /*14f0*/  BPT.TRAP 0x1 ;  /* 0x000000040000795c */ /* 0x000fe20000300000 */
.L_x_15:
[----:B-1----:R-:W-:Y:S05]  /*1500*/  @P0 BRA `(.L_x_16) ;  /* 0x0000000000080947 */ /* 0x002fea0003800000 */
[----:B------:R-:W1:Y:S02]  /*1510*/  SYNCS.PHASECHK.TRANS64.TRYWAIT P0, [UR6], R10 ;  /* 0x0000000aff0075a7 */ /* 0x000e640008000146 */
[----:B-1----:R-:W-:Y:S05]  /*1520*/  @!P0 BRA `(.L_x_17) ;  /* 0x0000007800b08947 */ /* 0x002fea0003800000 */
.L_x_16:
[----:B------:R-:W-:Y:S01]  /*1530*/  UIADD3 UR6, UR10, 0x3100, URZ ;  /* 0x000031000a067890 */ /* 0x000fe2000fffe03f */
[----:B------:R-:W-:Y:S01]  /*1540*/  WARPGROUP.ARRIVE ;  /* 0x00000000000079c5 */ /* 0x000fe20000000000 */
[----:B------:R-:W-:Y:S01]  /*1550*/  ULDC UR7, c[0x0][0x50c] ;  /* 0x0001430000077ab9 */ /* 0x000fe20000000800 */
[----:B------:R-:W-:Y:S01]  /*1560*/  ULOP3.LUT UR12, UR11, 0x10000, URZ, 0xfc, !UPT ;  /* 0x000100000b0c7892 */ /* 0x000fe2000f8efc3f */
[----:B------:R-:W-:Y:S01]  /*1570*/  CS2R R14, SRZ ;  /* 0x00000000000e7805 */ /* 0x000fe2000001ff00 */
[----:B------:R-:W-:Y:S01]  /*1580*/  UISETP.NE.AND UP0, UPT, UR7, 0x1, UPT ;  /* 0x000000010700788c */ /* 0x000fe2000bf05270 */
[----:B------:R-:W-:Y:S01]  /*1590*/  CS2R R12, SRZ ;  /* 0x00000000000c7805 */ /* 0x000fe2000001ff00 */
[----:B------:R-:W-:Y:S01]  /*15a0*/  USHF.R.U32.HI UR6, URZ, 0x4, UR6 ;  /* 0x000000043f067899 */ /* 0x000fe20008011606 */
[----:B------:R-:W-:Y:S01]  /*15b0*/  CS2R R16, SRZ ;  /* 0x0000000000107805 */ /* 0x000fe2000001ff00 */
[----:B------:R-:W-:Y:S01]  /*15c0*/  USEL UR7, URZ, 0x1, UP0 ;  /* 0x000000013f077887 */ /* 0x000fe20008000000 */
[----:B------:R-:W-:Y:S01]  /*15d0*/  CS2R R18, SRZ ;  /* 0x0000000000127805 */ /* 0x000fe2000001ff00 */
[----:B------:R-:W-:Y:S01]  /*15e0*/  ULOP3.LUT UR6, UR6, 0x3fff, URZ, 0xc0, !UPT ;  /* 0x00003fff06067892 */ /* 0x000fe2000f8ec03f */
[----:B------:R-:W-:Y:S01]  /*15f0*/  CS2R R20, SRZ ;  /* 0x0000000000147805 */ /* 0x000fe2000001ff00 */
[----:B------:R-:W-:Y:S01]  /*1600*/  ULEA UR12, UR5, UR12, 0x8 ;  /* 0x0000000c050c7291 */ /* 0x000fe2000f8e403f */
[----:B------:R-:W-:Y:S01]  /*1610*/  CS2R R22, SRZ ;  /* 0x0000000000167805 */ /* 0x000fe2000001ff00 */
[----:B------:R-:W-:Y:S01]  /*1620*/  ULOP3.LUT UR6, UR6, 0x10000, URZ, 0xfc, !UPT ;  /* 0x0001000006067892 */ /* 0x000fe2000f8efc3f */
[----:B------:R-:W-:Y:S01]  /*1630*/  ISETP.NE.AND P0, PT, RZ, UR7, PT ;  /* 0x00000007ff007c0c */ /* 0x000fe2000bf05270 */
[----:B------:R-:W-:Y:S01]  /*1640*/  UMOV UR13, 0xc0000010 ;  /* 0xc0000010000d7882 */ /* 0x000fe20000000000 */
[----:B------:R-:W-:Y:S01]  /*1650*/  UMOV UR15, 0xc0000010 ;  /* 0xc0000010000f7882 */ /* 0x000fe20000000000 */
[----:B------:R-:W-:Y:S01]  /*1660*/  ULEA UR14, UR5, UR6, 0x8 ;  /* 0x00000006050e7291 */ /* 0x000fe2000f8e403f */
[----:B------:R-:W-:-:S02]  /*1670*/  CS2R R88, SRZ ;  /* 0x0000000000587805 */ /* 0x000fc4000001ff00 */
[----:B------:R-:W-:Y:S01]  /*1680*/  CS2R R90, SRZ ;  /* 0x00000000005a7805 */ /* 0x000fe2000001ff00 */
[----:B------:R-:W-:Y:S01]  /*1690*/  UMOV UR6, 0x1 ;  /* 0x0000000100067882 */ /* 0x000fe20000000000 */
[----:B------:R-:W-:Y:S02]  /*16a0*/  CS2R R92, SRZ ;  /* 0x00000000005c7805 */ /* 0x000fe4000001ff00 */
[----:B------:R-:W-:Y:S02]  /*16b0*/  CS2R R94, SRZ ;  /* 0x00000000005e7805 */ /* 0x000fe4000001ff00 */
[----:B------:R-:W-:Y:S02]  /*16c0*/  CS2R R96, SRZ ;  /* 0x0000000000607805 */ /* 0x000fe4000001ff00 */
[----:B------:R-:W-:Y:S02]  /*16d0*/  CS2R R98, SRZ ;  /* 0x0000000000627805 */ /* 0x000fe4000001ff00 */
[----:B------:R-:W-:Y:S01]  /*16e0*/  CS2R R100, SRZ ;  /* 0x0000000000647805 */ /* 0x000fe2000001ff00 */
[----:B------:R-:W-:Y:S01]  /*16f0*/  QGMMA.64x128x32.F32.E4M3.E4M3 R24, gdesc[UR12], RZ, !UPT, gsb0 ;  /* 0x01e000000c1879f3 */ /* 0x000fe2000c0008ff */
        /* <DEDUP_REMOVED lines=17> */
[----:B------:R-:W-:Y:S01]  /*1810*/  CS2R R136, SRZ ;  /* 0x0000000000887805 */ /* 0x000fe2000001ff00 */
[----:B------:R-:W-:Y:S02]  /*1820*/  IMAD.MOV.U32 R139, RZ, RZ, RZ ;  /* 0x000000ffff8b7224 */ /* 0x000fe400078e00ff */
[----:B------:R-:W-:Y:S01]  /*1830*/  IMAD.MOV.U32 R141, RZ, RZ, RZ ;  /* 0x000000ffff8d7224 */ /* 0x000fe200078e00ff */
[----:B------:R-:W-:Y:S06]  /*1840*/  @!P0 BRA `(.L_x_18) ;  /* 0x0000000400088947 */ /* 0x000fec0003800000 */
[----:B------:R-:W-:Y:S02]  /*1850*/  WARPGROUP.DEPBAR.LE gsb0, 0x0 ;  /* 0x00008000000079c5 */ /* 0x000fe40000010000 */
[----:B------:R-:W-:-:S01]  /*1860*/  FADD R141, RZ, R24 ;  /* 0x00000018ff8d7221 */ /* 0x000fc20000000000 */
[----:B------:R-:W-:Y:S01]  /*1870*/  FADD R136, RZ, R25 ;  /* 0x00000019ff887221 */ /* 0x000fe20000000000 */
        /* <DEDUP_REMOVED lines=62> */
[----:B------:R-:W-:-:S06]  /*1c60*/  UMOV UR6, URZ ;  /* 0x0000003f00067c82 */ /* 0x000fcc0008000000 */
.L_x_18:
[----:B------:R-:W-:-:S04]  /*1c70*/  UIADD3 UR16, UR5, 0x1, URZ ;  /* 0x0000000105107890 */ /* 0x000fc8000fffe03f */
[----:B------:R-:W-:-:S04]  /*1c80*/  UISETP.NE.AND UP0, UPT, UR16, 0x3, UPT ;  /* 0x000000031000788c */ /* 0x000fc8000bf05270 */
[----:B------:R-:W-:Y:S02]  /*1c90*/  USEL UR8, URZ, 0x1, UP0 ;  /* 0x000000013f087887 */ /* 0x000fe40008000000 */
[----:B------:R-:W-:Y:S02]  /*1ca0*/  USEL UR16, UR16, URZ, UP0 ;  /* 0x0000003f10107287 */ /* 0x000fe40008000000 */
[----:B------:R-:W-:-:S06]  /*1cb0*/  ULOP3.LUT UR8, UR4, UR8, URZ, 0x3c, !UPT ;  /* 0x0000000804087292 */ /* 0x000fcc000f8e3c3f */
[----:B------:R-:W-:Y:S01]  /*1cc0*/  IMAD.U32 R142, RZ, RZ, UR8 ;  /* 0x00000008ff8e7e24 */ /* 0x000fe2000f8e00ff */
[----:B------:R-:W-:-:S06]  /*1cd0*/  UMOV UR8, 0x1 ;  /* 0x0000000100087882 */ /* 0x000fcc0000000000 */
.L_x_13:
[----:B------:R-:W-:-:S04]  /*1ce0*/  UISETP.LT.AND UP0, UPT, UR9, 0x1, UPT ;  /* 0x000000010900788c */ /* 0x000fc8000bf01270 */
[----:B------:R-:W-:-:S04]  /*1cf0*/  USEL UR12, UR9, 0x1, UP0 ;  /* 0x00000001090c7887 */ /* 0x000fc80008000000 */
[----:B------:R-:W-:-:S04]  /*1d00*/  UIADD3 UR12, UR9, -UR12, URZ ;  /* 0x8000000c090c7290 */ /* 0x000fc8000fffe03f */
[----:B------:R-:W-:-:S06]  /*1d10*/  UISETP.GE.AND UP0, UPT, UR12, 0x1, UPT ;  /* 0x000000010c00788c */ /* 0x000fcc000bf06270 */
[----:B------:R-:W-:-:S13]  /*1d20*/  PLOP3.LUT P0, PT, PT, PT, UP0, 0x80, 0x0 ;  /* 0x000000000000781c */ /* 0x000fda0003f0f008 */
[----:B------:R-:W-:Y:S05]  /*1d30*/  @!P0 BRA `(.L_x_19) ;  /* 0x0000000400f08947 */ /* 0x000fea0003800000 */
[----:B01----:R-:W-:Y:S01]  /*1d40*/  IMAD.U32 R10, RZ, RZ, UR12 ;  /* 0x0000000cff0a7e24 */ /* 0x003fe2000f8e00ff */
[----:B------:R-:W-:Y:S01]  /*1d50*/  UMOV UR17, UR5 ;  /* 0x0000000500117c82 */ /* 0x000fe20008000000 */
[----:B------:R-:W-:-:S05]  /*1d60*/  ULDC UR20, c[0x0][0x50c] ;  /* 0x0001430000147ab9 */ /* 0x000fca0000000800 */
.L_x_27:
[----:B------:R-:W-:-:S13]  /*1d70*/  ISETP.NE.AND P1, PT, R138, 0x3, PT ;  /* 0x000000038a00780c */ /* 0x000fda0003f25270 */
[----:B01----:R-:W-:Y:S05]  /*1d80*/  @!P1 BRA `(.L_x_20) ;  /* 0x0000000000049947 */ /* 0x003fea0003800000 */
[----:B------:R-:W-:Y:S01]  /*1d90*/  BPT.TRAP 0x1 ;  /* 0x000000040000795c */ /* 0x000fe20000300000 */
.L_x_20:
[----:B------:R-:W0:Y:S01]  /*1da0*/  S2UR UR12, SR_CgaCtaId ;  /* 0x00000000000c79c3 */ /* 0x000e220000008800 */
[----:B------:R-:W-:Y:S01]  /*1db0*/  UMOV UR10, 0x400 ;  /* 0x00000400000a7882 */ /* 0x000fe20000000000 */
[----:B------:R-:W-:Y:S01]  /*1dc0*/  SHF.L.U32 R11, R142, 0x1f, RZ ;  /* 0x0000001f8e0b7819 */ /* 0x000fe200000006ff */
[----:B0-----:R-:W-:-:S04]  /*1dd0*/  ULEA UR10, UR12, UR10, 0x18 ;  /* 0x0000000a0c0a7291 */ /* 0x001fc8000f8ec03f */
[----:B------:R-:W-:-:S09]  /*1de0*/  ULEA UR12, UR16, UR10, 0x3 ;  /* 0x0000000a100c7291 */ /* 0x000fd2000f8e183f */
[----:B------:R0:W1:Y:S01]  /*1df0*/  SYNCS.PHASECHK.TRANS64.TRYWAIT P0, [UR12], R11 ;  /* 0x0000000bff0075a7 */ /* 0x000062000800014c */
[----:B------:R-:W-:Y:S05]  /*1e00*/  @!P1 BRA `(.L_x_21) ;  /* 0x0000000000049947 */ /* 0x000fea0003800000 */
[----:B------:R-:W-:Y:S01]  /*1e10*/  BPT.TRAP 0x1 ;  /* 0x000000040000795c */ /* 0x000fe20000300000 */
.L_x_21:
[----:B-1----:R-:W-:Y:S05]  /*1e20*/  @P0 BRA `(.L_x_22) ;  /* 0x0000000000080947 */ /* 0x002fea0003800000 */
[----:B------:R-:W1:Y:S02]  /*1e30*/  SYNCS.PHASECHK.TRANS64.TRYWAIT P0, [UR12], R11 ;  /* 0x0000000bff0075a7 */ /* 0x000e64000800014c */
[----:B-1----:R-:W-:Y:S05]  /*1e40*/  @!P0 BRA `(.L_x_23) ;  /* 0x0000007000808947 */ /* 0x002fea0003800000 */
.L_x_22:
[----:B------:R-:W-:Y:S01]  /*1e50*/  UIADD3 UR12, UR10, 0x3100, URZ ;  /* 0x000031000a0c7890 */ /* 0x000fe2000fffe03f */
[----:B------:R-:W-:Y:S01]  /*1e60*/  WARPGROUP.ARRIVE ;  /* 0x00000000000079c5 */ /* 0x000fe20000000000 */
[----:B------:R-:W-:Y:S02]  /*1e70*/  UISETP.NE.AND UP0, UPT, UR7, URZ, UPT ;  /* 0x0000003f0700728c */ /* 0x000fe4000bf05270 */
[----:B------:R-:W-:Y:S02]  /*1e80*/  USHF.R.U32.HI UR12, URZ, 0x4, UR12 ;  /* 0x000000043f0c7899 */ /* 0x000fe4000801160c */
[----:B------:R-:W-:Y:S02]  /*1e90*/  USEL UR8, UR8, URZ, !UP0 ;  /* 0x0000003f08087287 */ /* 0x000fe4000c000000 */
[----:B------:R-:W-:Y:S02]  /*1ea0*/  ULOP3.LUT UR7, UR12, 0x3fff, URZ, 0xc0, !UPT ;  /* 0x00003fff0c077892 */ /* 0x000fe4000f8ec03f */
[----:B------:R-:W-:-:S02]  /*1eb0*/  ULOP3.LUT UR12, UR11, 0x10000, URZ, 0xfc, !UPT ;  /* 0x000100000b0c7892 */ /* 0x000fc4000f8efc3f */
[----:B------:R-:W-:Y:S02]  /*1ec0*/  ULOP3.LUT UR7, UR7, 0x10000, URZ, 0xfc, !UPT ;  /* 0x0001000007077892 */ /* 0x000fe4000f8efc3f */
[----:B------:R-:W-:Y:S02]  /*1ed0*/  UISETP.NE.U32.AND UP0, UPT, UR8, URZ, UPT ;  /* 0x0000003f0800728c */ /* 0x000fe4000bf05070 */
[----:B------:R-:W-:Y:S02]  /*1ee0*/  ULEA UR12, UR16, UR12, 0x8 ;  /* 0x0000000c100c7291 */ /* 0x000fe4000f8e403f */
[----:B------:R-:W-:Y:S01]  /*1ef0*/  ULEA UR14, UR16, UR7, 0x8 ;  /* 0x00000007100e7291 */ /* 0x000fe2000f8e403f */
[----:B------:R-:W-:Y:S01]  /*1f00*/  UMOV UR13, 0xc0000010 ;  /* 0xc0000010000d7882 */ /* 0x000fe20000000000 */
[----:B------:R-:W-:Y:S01]  /*1f10*/  UMOV UR15, 0xc0000010 ;  /* 0xc0000010000f7882 */ /* 0x000fe20000000000 */
[----:B------:R-:W-:-:S06]  /*1f20*/  UIADD3 UR6, UR6, 0x1, URZ ;  /* 0x0000000106067890 */ /* 0x000fcc000fffe03f */
[----:B------:R-:W-:Y:S01]  /*1f30*/  QGMMA.64x128x32.F32.E4M3.E4M3 R24, gdesc[UR12], R24, UP0, gsb0 ;  /* 0x01e000000c1879f3 */ /* 0x000fe2000b800818 */
[----:B------:R-:W-:-:S04]  /*1f40*/  UISETP.NE.AND UP0, UPT, UR6, UR20, UPT ;  /* 0x000000140600728c */ /* 0x000fc8000bf05270 */
[----:B------:R-:W-:-:S06]  /*1f50*/  USEL UR7, URZ, 0x1, UP0 ;  /* 0x000000013f077887 */ /* 0x000fcc0008000000 */
[----:B------:R-:W-:Y:S01]  /*1f60*/  ISETP.NE.AND P0, PT, RZ, UR7, PT ;  /* 0x00000007ff007c0c */ /* 0x000fe2000bf05270 */
[----:B------:R-:W-:-:S12]  /*1f70*/  WARPGROUP.DEPBAR.LE gsb0, 0x1 ;  /* 0x00008000000079c5 */ /* 0x000fd80000010100 */
[----:B------:R-:W-:Y:S05]  /*1f80*/  @!P0 BRA `(.L_x_24) ;  /* 0x0000000400088947 */ /* 0x000fea0003800000 */
[----:B------:R-:W-:Y:S02]  /*1f90*/  WARPGROUP.DEPBAR.LE gsb0, 0x0 ;  /* 0x00008000000079c5 */ /* 0x000fe40000010000 */
[----:B------:R-:W-:-:S01]  /*1fa0*/  FADD R141, R24, R141 ;  /* 0x0000008d188d7221 */ /* 0x000fc20000000000 */
[----:B------:R-:W-:Y:S01]  /*1fb0*/  FADD R136, R25, R136 ;  /* 0x0000008819887221 */ /* 0x000fe20000000000 */
        /* <DEDUP_REMOVED lines=62> */
[----:B------:R-:W-:-:S06]  /*23a0*/  UMOV UR6, URZ ;  /* 0x0000003f00067c82 */ /* 0x000fcc0008000000 */
.L_x_24:
[----:B------:R-:W-:Y:S05]  /*23b0*/  @!P1 BRA `(.L_x_25) ;  /* 0x0000000000049947 */ /* 0x000fea0003800000 */
[----:B------:R-:W-:Y:S01]  /*23c0*/  BPT.TRAP 0x1 ;  /* 0x000000040000795c */ /* 0x000fe20000300000 */
.L_x_25:
[----:B------:R-:W-:Y:S01]  /*23d0*/  ULEA UR8, UR17, UR10, 0x3 ;  /* 0x0000000a11087291 */ /* 0x000fe2000f8e183f */
[----:B------:R-:W-:-:S03]  /*23e0*/  ISETP.GT.U32.AND P0, PT, R4, 0x1, PT ;  /* 0x000000010400780c */ /* 0x000fc60003f04070 */
[----:B------:R-:W-:-:S04]  /*23f0*/  UIADD3 UR8, UR8, 0x18, URZ ;  /* 0x0000001808087890 */ /* 0x000fc8000fffe03f */
[----:B------:R-:W-:-:S09]  /*2400*/  UPRMT UR8, URZ, 0x654, UR8 ;  /* 0x000006543f087896 */ /* 0x000fd20008000008 */
[----:B------:R-:W-:Y:S01]  /*2410*/  SYNCS.ARRIVE.TRANS64.RED.A1T0 RZ, [UR8], RZ ;  /* 0x000000ffffff79a7 */ /* 0x000fe20008100408 */
[----:B------:R-:W-:Y:S05]  /*2420*/  @P0 BRA `(.L_x_26) ;  /* 0x0000000000040947 */ /* 0x000fea0003800000 */
[----:B------:R-:W-:Y:S01]  /*2430*/  BPT.TRAP 0x1 ;  /* 0x000000040000795c */ /* 0x000fe20000300000 */
.L_x_26:
[----:B------:R-:W-:Y:S01]  /*2440*/  UIADD3 UR16, UR16, 0x1, URZ ;  /* 0x0000000110107890 */ /* 0x000fe2000fffe03f */
[C---:B------:R-:W-:Y:S01]  /*2450*/  ISETP.GT.AND P0, PT, R10.reuse, 0x1, PT ;  /* 0x000000010a00780c */ /* 0x040fe20003f04270 */
[----:B------:R-:W-:Y:S01]  /*2460*/  UIADD3 UR17, UR17, 0x1, URZ ;  /* 0x0000000111117890 */ /* 0x000fe2000fffe03f */
[----:B------:R-:W-:Y:S01]  /*2470*/  VIADD R10, R10, 0xffffffff ;  /* 0xffffffff0a0a7836 */ /* 0x000fe20000000000 */
[----:B------:R-:W-:Y:S02]  /*2480*/  UISETP.NE.AND UP0, UPT, UR16, 0x3, UPT ;  /* 0x000000031000788c */ /* 0x000fe4000bf05270 */
[----:B------:R-:W-:Y:S02]  /*2490*/  UISETP.NE.AND UP1, UPT, UR17, 0x3, UPT ;  /* 0x000000031100788c */ /* 0x000fe4000bf25270 */
[----:B------:R-:W-:Y:S02]  /*24a0*/  USEL UR8, URZ, 0x1, UP0 ;  /* 0x000000013f087887 */ /* 0x000fe40008000000 */
[----:B------:R-:W-:-:S02]  /*24b0*/  USEL UR16, UR16, URZ, UP0 ;  /* 0x0000003f10107287 */ /* 0x000fc40008000000 */
[----:B------:R-:W-:Y:S02]  /*24c0*/  USEL UR17, UR17, URZ, UP1 ;  /* 0x0000003f11117287 */ /* 0x000fe40008800000 */
[----:B------:R-:W-:Y:S01]  /*24d0*/  LOP3.LUT R142, R142, UR8, RZ, 0x3c, !PT ;  /* 0x000000088e8e7c12 */ /* 0x000fe2000f8e3cff */
[----:B------:R-:W-:Y:S01]  /*24e0*/  UMOV UR8, 0x1 ;  /* 0x0000000100087882 */ /* 0x000fe20000000000 */
[----:B------:R-:W-:Y:S08]  /*24f0*/  @P0 BRA `(.L_x_27) ;  /* 0xfffffff8001c0947 */ /* 0x000ff0000383ffff */
.L_x_19:
[----:B------:R-:W-:Y:S01]  /*2500*/  UISETP.NE.AND UP0, UPT, UR6, URZ, UPT ;  /* 0x0000003f0600728c */ /* 0x000fe2000bf05270 */
[----:B01----:R-:W0:Y:S03]  /*2510*/  LDC R10, c[0x0][0x28c] ;  /* 0x0000a300ff0a7b82 */ /* 0x003e260000000800 */
[----:B------:R-:W-:-:S06]  /*2520*/  USEL UR6, URZ, 0x1, !UP0 ;  /* 0x000000013f067887 */ /* 0x000fcc000c000000 */
[----:B------:R-:W-:Y:S02]  /*2530*/  ISETP.NE.AND P0, PT, RZ, UR6, PT ;  /* 0x00000006ff007c0c */ /* 0x000fe4000bf05270 */
[----:B0-----:R-:W-:-:S11]  /*2540*/  ISETP.GE.AND P1, PT, R10, 0x1, PT ;  /* 0x000000010a00780c */ /* 0x001fd60003f26270 */
[----:B------:R-:W-:Y:S05]  /*2550*/  @!P0 BRA `(.L_x_28) ;  /* 0x0000000400048947 */ /* 0x000fea0003800000 */
[----:B------:R-:W-:Y:S02]  /*2560*/  WARPGROUP.DEPBAR.LE gsb0, 0x0 ;  /* 0x00008000000079c5 */ /* 0x000fe40000010000 */
[----:B------:R-:W-:Y:S01]  /*2570*/  FADD R141, R24, R141 ;  /* 0x0000008d188d7221 */ /* 0x000fe20000000000 */
        /* <DEDUP_REMOVED lines=62> */
[----:B------:R-:W-:-:S07]  /*2960*/  FADD R14, R14, R87 ;  /* 0x000000570e0e7221 */ /* 0x000fce0000000000 */
.L_x_28:
[----:B------:R-:W-:Y:S02]  /*2970*/  WARPGROUP.DEPBAR.LE gsb0, 0x0 ;  /* 0x00008000000079c5 */ /* 0x000fe40000010000 */
[----:B------:R-:W-:Y:S05]  /*2980*/  @!P1 BRA `(.L_x_29) ;  /* 0x0000000000409947 */ /* 0x000fea0003800000 */
[----:B------:R-:W-:-:S13]  /*2990*/  ISETP.NE.AND P0, PT, R138, 0x3, PT ;  /* 0x000000038a00780c */ /* 0x000fda0003f05270 */
[----:B------:R-:W-:Y:S05]  /*29a0*/  @!P0 BRA `(.L_x_30) ;  /* 0x0000000000048947 */ /* 0x000fea0003800000 */
[----:B------:R-:W-:Y:S01]  /*29b0*/  BPT.TRAP 0x1 ;  /* 0x000000040000795c */ /* 0x000fe20000300000 */
.L_x_30:
[----:B------:R-:W-:Y:S01]  /*29c0*/  UISETP.LT.AND UP0, UPT, UR9, 0x1, UPT ;  /* 0x000000010900788c */ /* 0x000fe2000bf01270 */
[----:B------:R-:W-:-:S03]  /*29d0*/  ISETP.GT.U32.AND P0, PT, R4, 0x1, PT ;  /* 0x000000010400780c */ /* 0x000fc60003f04070 */
[----:B------:R-:W-:-:S04]  /*29e0*/  USEL UR8, UR9, 0x1, UP0 ;  /* 0x0000000109087887 */ /* 0x000fc80008000000 */
[----:B------:R-:W-:-:S04]  /*29f0*/  UIADD3 UR8, UR5, UR9, -UR8 ;  /* 0x0000000905087290 */ /* 0x000fc8000fffe808 */
[----:B------:R-:W-:-:S04]  /*2a00*/  UIMAD.WIDE.U32 UR6, UR8, -0x55555555, URZ ;  /* 0xaaaaaaab080678a5 */ /* 0x000fc8000f8e003f */
[----:B------:R-:W-:-:S04]  /*2a10*/  USHF.R.U32.HI UR6, URZ, 0x1, UR7 ;  /* 0x000000013f067899 */ /* 0x000fc80008011607 */
[----:B------:R-:W-:-:S04]  /*2a20*/  UIMAD UR8, UR6, -0x3, UR8 ;  /* 0xfffffffd060878a4 */ /* 0x000fc8000f8e0208 */
[----:B------:R-:W-:-:S04]  /*2a30*/  ULEA UR8, UR8, UR10, 0x3 ;  /* 0x0000000a08087291 */ /* 0x000fc8000f8e183f */
[----:B------:R-:W-:-:S04]  /*2a40*/  UIADD3 UR8, UR8, 0x18, URZ ;  /* 0x0000001808087890 */ /* 0x000fc8000fffe03f */
[----:B------:R-:W-:-:S09]  /*2a50*/  UPRMT UR8, URZ, 0x654, UR8 ;  /* 0x000006543f087896 */ /* 0x000fd20008000008 */
[----:B------:R-:W-:Y:S01]  /*2a60*/  SYNCS.ARRIVE.TRANS64.RED.A1T0 RZ, [UR8], RZ ;  /* 0x000000ffffff79a7 */ /* 0x000fe20008100408 */
[----:B------:R-:W-:Y:S05]  /*2a70*/  @P0 BRA `(.L_x_29) ;  /* 0x0000000000040947 */ /* 0x000fea0003800000 */
[----:B------:R-:W-:Y:S01]  /*2a80*/  BPT.TRAP 0x1 ;  /* 0x000000040000795c */ /* 0x000fe20000300000 */
.L_x_29:
[----:B------:R-:W0:Y:S01]  /*2a90*/  LDC R26, c[0x0][0x288] ;  /* 0x0000a200ff1a7b82 */ /* 0x000e220000000800 */
[--C-:B------:R-:W-:Y:S01]  /*2aa0*/  SHF.R.U32.HI R10, RZ, 0x2, R0.reuse ;  /* 0x00000002ff0a7819 */ /* 0x100fe20000011600 */
[----:B------:R-:W-:Y:S01]  /*2ab0*/  IMAD.SHL.U32 R29, R7, 0x80, RZ ;  /* 0x00000080071d7824 */ /* 0x000fe200078e00ff */
[----:B------:R-:W-:Y:S01]  /*2ac0*/  SHF.R.U32.HI R25, RZ, 0x7, R0 ;  /* 0x00000007ff197819 */ /* 0x000fe20000011600 */
[----:B------:R-:W-:Y:S01]  /*2ad0*/  UIADD3 UR5, UR9, UR5, URZ ;  /* 0x0000000509057290 */ /* 0x000fe2000fffe03f */
[----:B------:R-:W-:Y:S01]  /*2ae0*/  LOP3.LUT R11, R10, 0x7, RZ, 0xc0, !PT ;  /* 0x000000070a0b7812 */ /* 0x000fe200078ec0ff */
[----:B------:R-:W-:Y:S01]  /*2af0*/  IMAD.SHL.U32 R31, R6, 0x80, RZ ;  /* 0x00000080061f7824 */ /* 0x000fe200078e00ff */
[----:B------:R-:W-:Y:S01]  /*2b00*/  LOP3.LUT R10, R25, 0x1, RZ, 0xc0, !PT ;  /* 0x00000001190a7812 */ /* 0x000fe200078ec0ff */
[----:B------:R-:W-:Y:S01]  /*2b10*/  UISETP.GT.U32.AND UP0, UPT, UR5, 0x2, UPT ;  /* 0x000000020500788c */ /* 0x000fe2000bf04070 */
[----:B------:R-:W-:Y:S01]  /*2b20*/  LOP3.LUT R24, R0, 0x60, RZ, 0xc0, !PT ;  /* 0x0000006000187812 */ /* 0x000fe200078ec0ff */
[----:B------:R-:W-:Y:S01]  /*2b30*/  ULDC UR12, c[0x0][0x284] ;  /* 0x0000a100000c7ab9 */ /* 0x000fe20000000800 */
[----:B------:R-:W-:Y:S01]  /*2b40*/  UISETP.GE.U32.AND UP1, UPT, UR9, 0x3, UPT ;  /* 0x000000030900788c */ /* 0x000fe2000bf26070 */
[----:B------:R-:W-:Y:S01]  /*2b50*/  IMAD.SHL.U32 R30, R10, 0x40, RZ ;  /* 0x000000400a1e7824 */ /* 0x000fe200078e00ff */
[----:B------:R-:W-:Y:S01]  /*2b60*/  SHF.R.U32.HI R28, RZ, 0x1, R24 ;  /* 0x00000001ff1c7819 */ /* 0x000fe20000011618 */
[----:B------:R-:W-:Y:S01]  /*2b70*/  UISETP.LT.U32.AND UP0, UPT, UR9, 0x3, UP0 ;  /* 0x000000030900788c */ /* 0x000fe20008701070 */
[----:B------:R-:W-:Y:S01]  /*2b80*/  LOP3.LUT R24, R0, 0x3, RZ, 0xc0, !PT ;  /* 0x0000000300187812 */ /* 0x000fe200078ec0ff */
[----:B------:R-:W-:Y:S01]  /*2b90*/  UIMAD.WIDE.U32 UR6, UR5, -0x55555555, URZ ;  /* 0xaaaaaaab050678a5 */ /* 0x000fe2000f8e003f */
[--C-:B------:R-:W-:Y:S01]  /*2ba0*/  IADD3 R25, RZ, -R28, -R11.reuse ;  /* 0x8000001cff197210 */ /* 0x100fe20007ffe80b */
[----:B------:R-:W-:Y:S01]  /*2bb0*/  USEL UR8, URZ, 0x1, !UP0 ;  /* 0x000000013f087887 */ /* 0x000fe2000c000000 */
[----:B------:R-:W-:Y:S01]  /*2bc0*/  LOP3.LUT R11, R30, 0x40, R11, 0xe2, !PT ;  /* 0x000000401e0b7812 */ /* 0x000fe200078ee20b */
[----:B------:R-:W-:Y:S01]  /*2bd0*/  ULDC.64 UR10, c[0x0][0x5d0] ;  /* 0x00017400000a7ab9 */ /* 0x000fe20000000a00 */
[----:B------:R-:W-:Y:S01]  /*2be0*/  SHF.R.S32.HI R34, RZ, 0x1f, R5 ;  /* 0x0000001fff227819 */ /* 0x000fe20000011405 */
[----:B------:R-:W-:Y:S01]  /*2bf0*/  IMAD R10, R10, -0x40, R25 ;  /* 0xffffffc00a0a7824 */ /* 0x000fe200078e0219 */
[----:B------:R-:W-:Y:S01]  /*2c00*/  USHF.R.U32.HI UR6, URZ, 0x1, UR7 ;  /* 0x000000013f067899 */ /* 0x000fe20008011607 */
[----:B0-----:R-:W-:Y:S01]  /*2c10*/  IMAD R30, R24, -0x2, R26 ;  /* 0xfffffffe181e7824 */ /* 0x001fe200078e021a */
[----:B------:R-:W-:Y:S01]  /*2c20*/  ISETP.GE.AND P0, PT, R29, R26, PT ;  /* 0x0000001a1d00720c */ /* 0x000fe20003f06270 */
[----:B------:R-:W-:Y:S01]  /*2c30*/  IMAD.SHL.U32 R24, R0, 0x2, RZ ;  /* 0x0000000200187824 */ /* 0x000fe200078e00ff */
[----:B------:R-:W-:Y:S01]  /*2c40*/  ULOP3.LUT UR4, UR4, UR8, URZ, 0x3c, !UPT ;  /* 0x0000000804047292 */ /* 0x000fe2000f8e3c3f */
[----:B------:R-:W-:Y:S01]  /*2c50*/  IMAD R32, R34, UR10, RZ ;  /* 0x0000000a22207c24 */ /* 0x000fe2000f8e02ff */
[----:B------:R-:W-:Y:S01]  /*2c60*/  ISETP.GE.OR P0, PT, R31, UR12, P0 ;  /* 0x0000000c1f007c0c */ /* 0x000fe20008706670 */
[----:B------:R-:W-:Y:S01]  /*2c70*/  IMAD.WIDE R26, R6, 0x80, RZ ;  /* 0x00000080061a7825 */ /* 0x000fe200078e02ff */
[----:B------:R-:W-:Y:S01]  /*2c80*/  LOP3.LUT R24, R29, 0x6, R24, 0xf8, !PT ;  /* 0x000000061d187812 */ /* 0x000fe200078ef818 */
[----:B------:R-:W-:Y:S01]  /*2c90*/  UIMAD UR5, UR6, -0x3, UR5 ;  /* 0xfffffffd060578a4 */ /* 0x000fe2000f8e0205 */
[----:B------:R-:W-:Y:S01]  /*2ca0*/  IADD3 R36, -R31, UR12, R10 ;  /* 0x0000000c1f247c10 */ /* 0x000fe2000fffe10a */
[----:B------:R-:W-:Y:S01]  /*2cb0*/  IMAD R33, R5, UR11, R32 ;  /* 0x0000000b05217c24 */ /* 0x000fe2000f8e0220 */
[----:B------:R-:W-:Y:S01]  /*2cc0*/  SHF.R.S32.HI R25, RZ, 0x1f, R24 ;  /* 0x0000001fff197819 */ /* 0x000fe20000011418 */
[----:B------:R-:W-:Y:S01]  /*2cd0*/  @UP1 ULOP3.LUT UR4, UR4, 0x1, UR6, 0x78, !UPT ;  /* 0x0000000104041892 */ /* 0x000fe2000f8e7806 */
[----:B------:R-:W-:Y:S01]  /*2ce0*/  LOP3.LUT R35, R26, R11, R28, 0xfe, !PT ;  /* 0x0000000b1a237212 */ /* 0x000fe200078efe1c */
[----:B------:R-:W-:-:S02]  /*2cf0*/  IMAD.IADD R29, R30, 0x1, -R29 ;  /* 0x000000011e1d7824 */ /* 0x000fc400078e0a1d */
[----:B------:R-:W-:-:S04]  /*2d00*/  IMAD.WIDE.U32 R6, R5, UR10, R24 ;  /* 0x0000000a05067c25 */ /* 0x000fc8000f8e0018 */
[----:B------:R-:W-:Y:S02]  /*2d10*/  IMAD.IADD R7, R7, 0x1, R33 ;  /* 0x0000000107077824 */ /* 0x000fe400078e0221 */
[----:B------:R-:W-:Y:S01]  /*2d20*/  IMAD.MOV.U32 R28, RZ, RZ, -0x1 ;  /* 0xffffffffff1c7424 */ /* 0x000fe200078e00ff */
[----:B------:R-:W-:Y:S06]  /*2d30*/  @P0 BRA `(.L_x_31) ;  /* 0x0000004400a40947 */ /* 0x000fec0003800000 */
[----:B------:R-:W0:Y:S01]  /*2d40*/  LDC.64 R32, c[0x0][0x5c8] ;  /* 0x00017200ff207b82 */ /* 0x000e220000000a00 */
[----:B------:R-:W-:Y:S01]  /*2d50*/  ULDC.64 UR6, c[0x0][0x5c0] ;  /* 0x0001700000067ab9 */ /* 0x000fe20000000a00 */
[----:B------:R-:W-:Y:S01]  /*2d60*/  BSSY B0, `(.L_x_31) ;  /* 0x0000466000007945 */ /* 0x000fe20003800000 */
[-C--:B0-----:R-:W-:Y:S02]  /*2d70*/  IMAD R10, R27, R32.reuse, RZ ;  /* 0x000000201b0a7224 */ /* 0x081fe400078e02ff */
[----:B------:R-:W-:-:S04]  /*2d80*/  IMAD.WIDE.U32 R6, R35, R32, R6 ;  /* 0x0000002023067225 */ /* 0x000fc800078e0006 */
[----:B------:R-:W-:Y:S01]  /*2d90*/  IMAD R31, R35, R33, R10 ;  /* 0x00000021231f7224 */ /* 0x000fe200078e020a */
[----:B------:R-:W-:Y:S02]  /*2da0*/  LEA R11, P0, R32, R6, 0x3 ;  /* 0x00000006200b7211 */ /* 0x000fe400078018ff */
[----:B------:R-:W-:Y:S01]  /*2db0*/  IADD3 R10, P1, R6, UR6, RZ ;  /* 0x00000006060a7c10 */ /* 0x000fe2000ff3e0ff */
[----:B------:R-:W-:Y:S01]  /*2dc0*/  IMAD.IADD R31, R7, 0x1, R31 ;  /* 0x00000001071f7824 */ /* 0x000fe200078e021f */
[----:B------:R-:W-:-:S04]  /*2dd0*/  IADD3 R6, P3, R11, UR6, RZ ;  /* 0x000000060b067c10 */ /* 0x000fc8000ff7e0ff */
[----:B------:R-:W-:Y:S02]  /*2de0*/  LEA.HI.X R7, R32, R31, R33, 0x3, P0 ;  /* 0x0000001f20077211 */ /* 0x000fe400000f1c21 */
[----:B---3-5:R-:W-:Y:S02]  /*2df0*/  FSETP.NEU.AND P0, PT, R9, RZ, PT ;  /* 0x000000ff0900720b */ /* 0x028fe40003f0d000 */
[----:B------:R-:W-:Y:S02]  /*2e00*/  IADD3.X R11, R31, UR7, RZ, P1, !PT ;  /* 0x000000071f0b7c10 */ /* 0x000fe40008ffe4ff */
[----:B------:R-:W-:-:S09]  /*2e10*/  IADD3.X R7, R7, UR7, RZ, P3, !PT ;  /* 0x0000000707077c10 */ /* 0x000fd20009ffe4ff */
[----:B------:R-:W-:Y:S05]  /*2e20*/  @!P0 BRA `(.L_x_32) ;  /* 0x00000034005c8947 */ /* 0x000fea0003800000 */
[----:B------:R-:W-:Y:S01]  /*2e30*/  ULDC.64 UR6, c[0x0][0x5b8] ;  /* 0x00016e0000067ab9 */ /* 0x000fe20000000a00 */
[----:B------:R-:W-:Y:S01]  /*2e40*/  ISETP.GE.AND P0, PT, R36, 0x1, PT ;  /* 0x000000012400780c */ /* 0x000fe20003f06270 */
[----:B------:R-:W-:Y:S01]  /*2e50*/  IMAD R32, R34, UR6, RZ ;  /* 0x0000000622207c24 */ /* 0x000fe2000f8e02ff */
[----:B------:R-:W-:Y:S01]  /*2e60*/  ULDC.64 UR10, c[0x0][0x5a8] ;  /* 0x00016a00000a7ab9 */ /* 0x000fe20000000a00 */
[----:B------:R-:W-:Y:S01]  /*2e70*/  IMAD.WIDE.U32 R30, R5, UR6, R24 ;  /* 0x00000006051e7c25 */ /* 0x000fe2000f8e0018 */
[----:B------:R-:W-:Y:S01]  /*2e80*/  ISETP.LT.OR P4, PT, R29, 0x1, !P0 ;  /* 0x000000011d00780c */ /* 0x000fe20004781670 */
[----:B------:R-:W-:Y:S02]  /*2e90*/  BSSY B1, `(.L_x_33) ;  /* 0x000000c000017945 */ /* 0x000fe40003800000 */
[----:B------:R-:W-:Y:S01]  /*2ea0*/  IMAD R5, R5, UR7, R32 ;  /* 0x0000000705057c24 */ /* 0x000fe2000f8e0220 */
[----:B------:R-:W-:-:S03]  /*2eb0*/  ULDC.64 UR6, c[0x0][0x5b0] ;  /* 0x00016c0000067ab9 */ /* 0x000fc60000000a00 */
[----:B------:R-:W-:Y:S02]  /*2ec0*/  IMAD.IADD R31, R31, 0x1, R5 ;  /* 0x000000011f1f7824 */ /* 0x000fe400078e0205 */
[----:B------:R-:W-:Y:S02]  /*2ed0*/  IMAD R5, R27, UR6, RZ ;  /* 0x000000061b057c24 */ /* 0x000fe4000f8e02ff */
[----:B------:R-:W-:-:S04]  /*2ee0*/  IMAD.WIDE.U32 R24, R35, UR6, R30 ;  /* 0x0000000623187c25 */ /* 0x000fc8000f8e001e */
[----:B------:R-:W-:Y:S01]  /*2ef0*/  IMAD R5, R35, UR7, R5 ;  /* 0x0000000723057c24 */ /* 0x000fe2000f8e0205 */
[----:B------:R-:W-:-:S04]  /*2f00*/  IADD3 R24, P1, R24, UR10, RZ ;  /* 0x0000000a18187c10 */ /* 0x000fc8000ff3e0ff */
[--C-:B------:R-:W-:Y:S02]  /*2f10*/  IADD3.X R25, R25, UR11, R5.reuse, P1, !PT ;  /* 0x0000000b19197c10 */ /* 0x100fe40008ffe405 */
[----:B------:R-:W-:Y:S01]  /*2f20*/  PRMT R5, RZ, 0x7610, R5 ;  /* 0x00007610ff057816 */ /* 0x000fe20000000005 */
[----:B------:R-:W-:Y:S06]  /*2f30*/  @P4 BRA `(.L_x_34) ;  /* 0x0000000000044947 */ /* 0x000fec0003800000 */
[----:B------:R0:W5:Y:S02]  /*2f40*/  LDG.E.U8 R5, desc[UR18][R24.64] ;  /* 0x0000001218057981 */ /* 0x000164000c1e1100 */
.L_x_34:
[----:B------:R-:W-:Y:S05]  /*2f50*/  BSYNC B1 ;  /* 0x0000000000017941 */ /* 0x000fea0003800000 */
.L_x_33:
[----:B-----5:R-:W-:Y:S01]  /*2f60*/  LOP3.LUT R5, R5, 0xff, RZ, 0xc0, !PT ;  /* 0x000000ff05057812 */ /* 0x020fe200078ec0ff */
[----:B------:R-:W-:Y:S01]  /*2f70*/  BSSY B1, `(.L_x_35) ;  /* 0x000000b000017945 */ /* 0x000fe20003800000 */
[----:B------:R-:W-:Y:S02]  /*2f80*/  ISETP.LT.OR P3, PT, R29, 0x2, !P0 ;  /* 0x000000021d00780c */ /* 0x000fe40004761670 */
[----:B------:R-:W-:-:S05]  /*2f90*/  F2FP.F16.E4M3.UNPACK_B R5, R5 ;  /* 0x00000005ff05723e */ /* 0x000fca00020006ff */
[----:B------:R-:W-:Y:S01]  /*2fa0*/  HADD2.F32 R32, -RZ, R5.H0_H0 ;  /* 0x20000005ff207230 */ /* 0x000fe20000004100 */
[----:B------:R-:W-:-:S04]  /*2fb0*/  PRMT R5, RZ, 0x7610, R5 ;  /* 0x00007610ff057816 */ /* 0x000fc80000000005 */
[----:B------:R-:W-:-:S04]  /*2fc0*/  FMUL R32, R32, R9 ;  /* 0x0000000920207220 */ /* 0x000fc80000400000 */
[----:B--2---:R-:W-:-:S05]  /*2fd0*/  FFMA R32, R141, R8, R32 ;  /* 0x000000088d207223 */ /* 0x004fca0000000020 */
[----:B------:R-:W-:-:S05]  /*2fe0*/  F2FP.SATFINITE.E4M3.F32.PACK_AB_MERGE_C R33, RZ, R32, RZ ;  /* 0x00000020ff21723e */ /* 0x000fca00048070ff */
[----:B------:R1:W-:Y:S01]  /*2ff0*/  @!P4 STG.E.U8 desc[UR18][R10.64], R33 ;  /* 0x000000210a00c986 */ /* 0x0003e2000c101112 */
[----:B------:R-:W-:Y:S05]  /*3000*/  @P3 BRA `(.L_x_36) ;  /* 0x0000000000043947 */ /* 0x000fea0003800000 */
[----:B------:R2:W5:Y:S02]  /*3010*/  LDG.E.U8 R5, desc[UR18][R24.64+0x1] ;  /* 0x0000011218057981 */ /* 0x000564000c1e1100 */
.L_x_36:
[----:B------:R-:W-:Y:S05]  /*3020*/  BSYNC B1 ;  /* 0x0000000000017941 */ /* 0x000fea0003800000 */
.L_x_35:
[----:B-----5:R-:W-:Y:S01]  /*3030*/  LOP3.LUT R5, R5, 0xff, RZ, 0xc0, !PT ;  /* 0x000000ff05057812 */ /* 0x020fe200078ec0ff */
[----:B------:R-:W-:Y:S01]  /*3040*/  BSSY B1, `(.L_x_37) ;  /* 0x0000013000017945 */ /* 0x000fe20003800000 */
[----:B-1----:R-:W-:Y:S02]  /*3050*/  IADD3 R33, P1, R35, 0x8, RZ ;  /* 0x0000000823217810 */ /* 0x002fe40007f3e0ff */
[----:B------:R-:W-:-:S03]  /*3060*/  F2FP.F16.E4M3.UNPACK_B R5, R5 ;  /* 0x00000005ff05723e */ /* 0x000fc600020006ff */
[----:B------:R-:W-:Y:S01]  /*3070*/  IMAD.X R27, RZ, RZ, R27, P1 ;  /* 0x000000ffff1b7224 */ /* 0x000fe200008e061b */
[----:B------:R-:W-:Y:S01]  /*3080*/  ISETP.GE.AND P1, PT, R36, 0x9, PT ;  /* 0x000000092400780c */ /* 0x000fe20003f26270 */
[----:B------:R-:W-:Y:S02]  /*3090*/  HADD2.F32 R26, -RZ, R5.H0_H0 ;  /* 0x20000005ff1a7230 */ /* 0x000fe40000004100 */
[----:B------:R-:W-:Y:S01]  /*30a0*/  IMAD.WIDE.U32 R30, R33, UR6, R30 ;  /* 0x00000006211e7c25 */ /* 0x000fe2000f8e001e */
[----:B------:R-:W-:-:S03]  /*30b0*/  ISETP.LT.OR P5, PT, R29, 0x1, !P1 ;  /* 0x000000011d00780c */ /* 0x000fc60004fa1670 */
[----:B------:R-:W-:Y:S01]  /*30c0*/  FMUL R5, R26, R9 ;  /* 0x000000091a057220 */ /* 0x000fe20000400000 */
[----:B------:R-:W-:-:S03]  /*30d0*/  IMAD R26, R27, UR6, RZ ;  /* 0x000000061b1a7c24 */ /* 0x000fc6000f8e02ff */
[----:B------:R-:W-:Y:S01]  /*30e0*/  FFMA R5, R136, R8, R5 ;  /* 0x0000000888057223 */ /* 0x000fe20000000005 */
[----:B------:R-:W-:Y:S01]  /*30f0*/  IMAD R33, R33, UR7, R26 ;  /* 0x0000000721217c24 */ /* 0x000fe2000f8e021a */
[----:B------:R-:W-:-:S03]  /*3100*/  IADD3 R26, P4, R30, UR10, RZ ;  /* 0x0000000a1e1a7c10 */ /* 0x000fc6000ff9e0ff */
[----:B------:R-:W-:Y:S02]  /*3110*/  F2FP.SATFINITE.E4M3.F32.PACK_AB_MERGE_C R35, RZ, R5, RZ ;  /* 0x00000005ff23723e */ /* 0x000fe400048070ff */
[----:B------:R-:W-:Y:S02]  /*3120*/  IADD3.X R27, R31, UR11, R33, P4, !PT ;  /* 0x0000000b1f1b7c10 */ /* 0x000fe4000a7fe421 */
[----:B------:R-:W-:Y:S01]  /*3130*/  PRMT R5, RZ, 0x7610, R5 ;  /* 0x00007610ff057816 */ /* 0x000fe20000000005 */
[----:B------:R1:W-:Y:S01]  /*3140*/  @!P3 STG.E.U8 desc[UR18][R10.64+0x1], R35 ;  /* 0x000001230a00b986 */ /* 0x0003e2000c101112 */
[----:B------:R-:W-:Y:S05]  /*3150*/  @P5 BRA `(.L_x_38) ;  /* 0x0000000000045947 */ /* 0x000fea0003800000 */
[----:B------:R3:W5:Y:S02]  /*3160*/  LDG.E.U8 R5, desc[UR18][R26.64] ;  /* 0x000000121a057981 */ /* 0x000764000c1e1100 */
.L_x_38:
[----:B------:R-:W-:Y:S05]  /*3170*/  BSYNC B1 ;  /* 0x0000000000017941 */ /* 0x000fea0003800000 */
.L_x_37:
[----:B-----5:R-:W-:Y:S01]  /*3180*/  LOP3.LUT R5, R5, 0xff, RZ, 0xc0, !PT ;  /* 0x000000ff05057812 */ /* 0x020fe200078ec0ff */
[----:B------:R-:W-:Y:S01]  /*3190*/  BSSY B1, `(.L_x_39) ;  /* 0x000000b000017945 */ /* 0x000fe20003800000 */
[----:B------:R-:W-:Y:S02]  /*31a0*/  ISETP.LT.OR P3, PT, R29, 0x2, !P1 ;  /* 0x000000021d00780c */ /* 0x000fe40004f61670 */
[----:B------:R-:W-:-:S05]  /*31b0*/  F2FP.F16.E4M3.UNPACK_B R5, R5 ;  /* 0x00000005ff05723e */ /* 0x000fca00020006ff */
[----:B------:R-:W-:Y:S01]  /*31c0*/  HADD2.F32 R30, -RZ, R5.H0_H0 ;  /* 0x20000005ff1e7230 */ /* 0x000fe20000004100 */
[----:B------:R-:W-:-:S04]  /*31d0*/  PRMT R5, RZ, 0x7610, R5 ;  /* 0x00007610ff057816 */ /* 0x000fc80000000005 */
[----:B------:R-:W-:-:S04]  /*31e0*/  FMUL R30, R30, R9 ;  /* 0x000000091e1e7220 */ /* 0x000fc80000400000 */
[----:B------:R-:W-:-:S05]  /*31f0*/  FFMA R30, R139, R8, R30 ;  /* 0x000000088b1e7223 */ /* 0x000fca000000001e */
[----:B------:R-:W-:-:S05]  /*3200*/  F2FP.SATFINITE.E4M3.F32.PACK_AB_MERGE_C R31, RZ, R30, RZ ;  /* 0x0000001eff1f723e */ /* 0x000fca00048070ff */
[----:B------:R4:W-:Y:S01]  /*3210*/  @!P5 STG.E.U8 desc[UR18][R6.64], R31 ;  /* 0x0000001f0600d986 */ /* 0x0009e2000c101112 */
[----:B------:R-:W-:Y:S05]  /*3220*/  @P3 BRA `(.L_x_40) ;  /* 0x0000000000043947 */ /* 0x000fea0003800000 */
[----:B------:R0:W5:Y:S02]  /*3230*/  LDG.E.U8 R5, desc[UR18][R26.64+0x1] ;  /* 0x000001121a057981 */ /* 0x000164000c1e1100 */
.L_x_40:
[----:B------:R-:W-:Y:S05]  /*3240*/  BSYNC B1 ;  /* 0x0000000000017941 */ /* 0x000fea0003800000 */
.L_x_39:
[----:B-----5:R-:W-:Y:S01]  /*3250*/  LOP3.LUT R5, R5, 0xff, RZ, 0xc0, !PT ;  /* 0x000000ff05057812 */ /* 0x020fe200078ec0ff */
[----:B------:R-:W-:Y:S01]  /*3260*/  BSSY B1, `(.L_x_41) ;  /* 0x000000b000017945 */ /* 0x000fe20003800000 */
[----:B------:R-:W-:Y:S02]  /*3270*/  ISETP.LT.OR P4, PT, R29, 0x9, !P0 ;  /* 0x000000091d00780c */ /* 0x000fe40004781670 */
[----:B------:R-:W-:-:S05]  /*3280*/  F2FP.F16.E4M3.UNPACK_B R5, R5 ;  /* 0x00000005ff05723e */ /* 0x000fca00020006ff */
[----:B------:R-:W-:-:S05]  /*3290*/  HADD2.F32 R30, -RZ, R5.H0_H0 ;  /* 0x20000005ff1e7230 */ /* 0x000fca0000004100 */
[----:B------:R-:W-:-:S04]  /*32a0*/  FMUL R5, R30, R9 ;  /* 0x000000091e057220 */ /* 0x000fc80000400000 */
[----:B------:R-:W-:-:S05]  /*32b0*/  FFMA R5, R134, R8, R5 ;  /* 0x0000000886057223 */ /* 0x000fca0000000005 */
[----:B----4-:R-:W-:Y:S02]  /*32c0*/  F2FP.SATFINITE.E4M3.F32.PACK_AB_MERGE_C R31, RZ, R5, RZ ;  /* 0x00000005ff1f723e */ /* 0x010fe400048070ff */
[----:B------:R-:W-:-:S03]  /*32d0*/  PRMT R5, RZ, 0x7610, R5 ;  /* 0x00007610ff057816 */ /* 0x000fc60000000005 */
[----:B------:R4:W-:Y:S01]  /*32e0*/  @!P3 STG.E.U8 desc[UR18][R6.64+0x1], R31 ;  /* 0x0000011f0600b986 */ /* 0x0009e2000c101112 */
[----:B------:R-:W-:Y:S05]  /*32f0*/  @P4 BRA `(.L_x_42) ;  /* 0x0000000000044947 */ /* 0x000fea0003800000 */
[----:B------:R0:W5:Y:S02]  /*3300*/  LDG.E.U8 R5, desc[UR18][R24.64+0x8] ;  /* 0x0000081218057981 */ /* 0x000164000c1e1100 */
.L_x_42:
[----:B------:R-:W-:Y:S05]  /*3310*/  BSYNC B1 ;  /* 0x0000000000017941 */ /* 0x000fea0003800000 */
.L_x_41:
        /* <DEDUP_REMOVED lines=8> */
[----:B----4-:R-:W-:-:S05]  /*33a0*/  F2FP.SATFINITE.E4M3.F32.PACK_AB_MERGE_C R31, RZ, R30, RZ ;  /* 0x0000001eff1f723e */ /* 0x010fca00048070ff */
[----:B------:R4:W-:Y:S01]  /*33b0*/  @!P4 STG.E.U8 desc[UR18][R10.64+0x8], R31 ;  /* 0x0000081f0a00c986 */ /* 0x0009e2000c101112 */
[----:B------:R-:W-:Y:S05]  /*33c0*/  @P3 BRA `(.L_x_44) ;  /* 0x0000000000043947 */ /* 0x000fea0003800000 */
[----:B------:R0:W5:Y:S02]  /*33d0*/  LDG.E.U8 R5, desc[UR18][R24.64+0x9] ;  /* 0x0000091218057981 */ /* 0x000164000c1e1100 */
.L_x_44:
[----:B------:R-:W-:Y:S05]  /*33e0*/  BSYNC B1 ;  /* 0x0000000000017941 */ /* 0x000fea0003800000 */
.L_x_43:
        /* <DEDUP_REMOVED lines=12> */
.L_x_46:
[----:B------:R-:W-:Y:S05]  /*34b0*/  BSYNC B1 ;  /* 0x0000000000017941 */ /* 0x000fea0003800000 */
.L_x_45:
        /* <DEDUP_REMOVED lines=12> */
.L_x_48:
[----:B------:R-:W-:Y:S05]  /*3580*/  BSYNC B1 ;  /* 0x0000000000017941 */ /* 0x000fea0003800000 */
.L_x_47:
        /* <DEDUP_REMOVED lines=12> */
.L_x_50:
[----:B------:R-:W-:Y:S05]  /*3650*/  BSYNC B1 ;  /* 0x0000000000017941 */ /* 0x000fea0003800000 */
.L_x_49:
        /* <DEDUP_REMOVED lines=12> */
.L_x_52:
[----:B------:R-:W-:Y:S05]  /*3720*/  BSYNC B1 ;  /* 0x0000000000017941 */ /* 0x000fea0003800000 */
.L_x_51:
        /* <DEDUP_REMOVED lines=12> */
.L_x_54:
[----:B------:R-:W-:Y:S05]  /*37f0*/  BSYNC B1 ;  /* 0x0000000000017941 */ /* 0x000fea0003800000 */
.L_x_53:
        /* <DEDUP_REMOVED lines=12> */
.L_x_56:
[----:B------:R-:W-:Y:S05]  /*38c0*/  BSYNC B1 ;  /* 0x0000000000017941 */ /* 0x000fea0003800000 */
.L_x_55:
        /* <DEDUP_REMOVED lines=12> */
.L_x_58:
[----:B------:R-:W-:Y:S05]  /*3990*/  BSYNC B1 ;  /* 0x0000000000017941 */ /* 0x000fea0003800000 */
.L_x_57:
        /* <DEDUP_REMOVED lines=12> */
.L_x_60:
[----:B------:R-:W-:Y:S05]  /*3a60*/  BSYNC B1 ;  /* 0x0000000000017941 */ /* 0x000fea0003800000 */
.L_x_59:
        /* <DEDUP_REMOVED lines=12> */
.L_x_62:
[----:B------:R-:W-:Y:S05]  /*3b30*/  BSYNC B1 ;  /* 0x0000000000017941 */ /* 0x000fea0003800000 */
.L_x_61:
        /* <DEDUP_REMOVED lines=12> */
.L_x_64:
[----:B------:R-:W-:Y:S05]  /*3c00*/  BSYNC B1 ;  /* 0x0000000000017941 */ /* 0x000fea0003800000 */
.L_x_63:
        /* <DEDUP_REMOVED lines=12> */
.L_x_66:
[----:B------:R-:W-:Y:S05]  /*3cd0*/  BSYNC B1 ;  /* 0x0000000000017941 */ /* 0x000fea0003800000 */
.L_x_65:
        /* <DEDUP_REMOVED lines=12> */
.L_x_68:
[----:B------:R-:W-:Y:S05]  /*3da0*/  BSYNC B1 ;  /* 0x0000000000017941 */ /* 0x000fea0003800000 */
.L_x_67:
        /* <DEDUP_REMOVED lines=12> */
.L_x_70:
[----:B------:R-:W-:Y:S05]  /*3e70*/  BSYNC B1 ;  /* 0x0000000000017941 */ /* 0x000fea0003800000 */
.L_x_69:
        /* <DEDUP_REMOVED lines=12> */
.L_x_72:
[----:B------:R-:W-:Y:S05]  /*3f40*/  BSYNC B1 ;  /* 0x0000000000017941 */ /* 0x000fea0003800000 */
.L_x_71:
        /* <DEDUP_REMOVED lines=12> */
.L_x_74:
[----:B------:R-:W-:Y:S05]  /*4010*/  BSYNC B1 ;  /* 0x0000000000017941 */ /* 0x000fea0003800000 */
.L_x_73:
        /* <DEDUP_REMOVED lines=12> */
.L_x_76:
[----:B------:R-:W-:Y:S05]  /*40e0*/  BSYNC B1 ;  /* 0x0000000000017941 */ /* 0x000fea0003800000 */
.L_x_75:
        /* <DEDUP_REMOVED lines=12> */
.L_x_78:
[----:B------:R-:W-:Y:S05]  /*41b0*/  BSYNC B1 ;  /* 0x0000000000017941 */ /* 0x000fea0003800000 */
.L_x_77:
        /* <DEDUP_REMOVED lines=12> */
.L_x_80:
[----:B------:R-:W-:Y:S05]  /*4280*/  BSYNC B1 ;  /* 0x0000000000017941 */ /* 0x000fea0003800000 */
.L_x_79:
        /* <DEDUP_REMOVED lines=12> */
.L_x_82:
[----:B------:R-:W-:Y:S05]  /*4350*/  BSYNC B1 ;  /* 0x0000000000017941 */ /* 0x000fea0003800000 */
.L_x_81:
        /* <DEDUP_REMOVED lines=12> */
.L_x_84:
[----:B------:R-:W-:Y:S05]  /*4420*/  BSYNC B1 ;  /* 0x0000000000017941 */ /* 0x000fea0003800000 */
.L_x_83:
        /* <DEDUP_REMOVED lines=12> */
.L_x_86:
[----:B------:R-:W-:Y:S05]  /*44f0*/  BSYNC B1 ;  /* 0x0000000000017941 */ /* 0x000fea0003800000 */
.L_x_85:
        /* <DEDUP_REMOVED lines=12> */
.L_x_88:
[----:B------:R-:W-:Y:S05]  /*45c0*/  BSYNC B1 ;  /* 0x0000000000017941 */ /* 0x000fea0003800000 */
.L_x_87:
        /* <DEDUP_REMOVED lines=12> */
.L_x_90:
[----:B------:R-:W-:Y:S05]  /*4690*/  BSYNC B1 ;  /* 0x0000000000017941 */ /* 0x000fea0003800000 */
.L_x_89:
        /* <DEDUP_REMOVED lines=12> */
.L_x_92:
[----:B------:R-:W-:Y:S05]  /*4760*/  BSYNC B1 ;  /* 0x0000000000017941 */ /* 0x000fea0003800000 */
.L_x_91:
        /* <DEDUP_REMOVED lines=12> */
.L_x_94:
[----:B------:R-:W-:Y:S05]  /*4830*/  BSYNC B1 ;  /* 0x0000000000017941 */ /* 0x000fea0003800000 */
.L_x_93:
        /* <DEDUP_REMOVED lines=12> */
.L_x_96:
[----:B------:R-:W-:Y:S05]  /*4900*/  BSYNC B1 ;  /* 0x0000000000017941 */ /* 0x000fea0003800000 */
.L_x_95:
        /* <DEDUP_REMOVED lines=12> */
.L_x_98:
[----:B------:R-:W-:Y:S05]  /*49d0*/  BSYNC B1 ;  /* 0x0000000000017941 */ /* 0x000fea0003800000 */
.L_x_97:
        /* <DEDUP_REMOVED lines=12> */
.L_x_100:
[----:B------:R-:W-:Y:S05]  /*4aa0*/  BSYNC B1 ;  /* 0x0000000000017941 */ /* 0x000fea0003800000 */
.L_x_99:
        /* <DEDUP_REMOVED lines=12> */
.L_x_102:
[----:B------:R-:W-:Y:S05]  /*4b70*/  BSYNC B1 ;  /* 0x0000000000017941 */ /* 0x000fea0003800000 */
.L_x_101:
        /* <DEDUP_REMOVED lines=12> */
.L_x_104:
[----:B------:R-:W-:Y:S05]  /*4c40*/  BSYNC B1 ;  /* 0x0000000000017941 */ /* 0x000fea0003800000 */
.L_x_103:
        /* <DEDUP_REMOVED lines=12> */
.L_x_106:
[----:B------:R-:W-:Y:S05]  /*4d10*/  BSYNC B1 ;  /* 0x0000000000017941 */ /* 0x000fea0003800000 */
.L_x_105:
        /* <DEDUP_REMOVED lines=12> */
.L_x_108:
[----:B------:R-:W-:Y:S05]  /*4de0*/  BSYNC B1 ;  /* 0x0000000000017941 */ /* 0x000fea0003800000 */
.L_x_107:
        /* <DEDUP_REMOVED lines=12> */
.L_x_110:
[----:B------:R-:W-:Y:S05]  /*4eb0*/  BSYNC B1 ;  /* 0x0000000000017941 */ /* 0x000fea0003800000 */
.L_x_109:
        /* <DEDUP_REMOVED lines=12> */
.L_x_112:
[----:B------:R-:W-:Y:S05]  /*4f80*/  BSYNC B1 ;  /* 0x0000000000017941 */ /* 0x000fea0003800000 */
.L_x_111:
        /* <DEDUP_REMOVED lines=12> */
.L_x_114:
[----:B------:R-:W-:Y:S05]  /*5050*/  BSYNC B1 ;  /* 0x0000000000017941 */ /* 0x000fea0003800000 */
.L_x_113:
        /* <DEDUP_REMOVED lines=12> */
.L_x_116:
[----:B------:R-:W-:Y:S05]  /*5120*/  BSYNC B1 ;  /* 0x0000000000017941 */ /* 0x000fea0003800000 */
.L_x_115:
        /* <DEDUP_REMOVED lines=12> */
.L_x_118:
[----:B------:R-:W-:Y:S05]  /*51f0*/  BSYNC B1 ;  /* 0x0000000000017941 */ /* 0x000fea0003800000 */
.L_x_117:
        /* <DEDUP_REMOVED lines=12> */
.L_x_120:
[----:B------:R-:W-:Y:S05]  /*52c0*/  BSYNC B1 ;  /* 0x0000000000017941 */ /* 0x000fea0003800000 */
.L_x_119:
        /* <DEDUP_REMOVED lines=12> */
.L_x_122:
[----:B------:R-:W-:Y:S05]  /*5390*/  BSYNC B1 ;  /* 0x0000000000017941 */ /* 0x000fea0003800000 */
.L_x_121:
        /* <DEDUP_REMOVED lines=12> */
.L_x_124:
[----:B------:R-:W-:Y:S05]  /*5460*/  BSYNC B1 ;  /* 0x0000000000017941 */ /* 0x000fea0003800000 */
.L_x_123:
        /* <DEDUP_REMOVED lines=12> */
.L_x_126:
[----:B------:R-:W-:Y:S05]  /*5530*/  BSYNC B1 ;  /* 0x0000000000017941 */ /* 0x000fea0003800000 */
.L_x_125:
        /* <DEDUP_REMOVED lines=12> */
.L_x_128:
[----:B------:R-:W-:Y:S05]  /*5600*/  BSYNC B1 ;  /* 0x0000000000017941 */ /* 0x000fea0003800000 */
.L_x_127:
        /* <DEDUP_REMOVED lines=12> */
.L_x_130:
[----:B------:R-:W-:Y:S05]  /*56d0*/  BSYNC B1 ;  /* 0x0000000000017941 */ /* 0x000fea0003800000 */
.L_x_129:
        /* <DEDUP_REMOVED lines=12> */
.L_x_132:
[----:B------:R-:W-:Y:S05]  /*57a0*/  BSYNC B1 ;  /* 0x0000000000017941 */ /* 0x000fea0003800000 */
.L_x_131:
        /* <DEDUP_REMOVED lines=12> */
.L_x_134:
[----:B------:R-:W-:Y:S05]  /*5870*/  BSYNC B1 ;  /* 0x0000000000017941 */ /* 0x000fea0003800000 */
.L_x_133:
        /* <DEDUP_REMOVED lines=12> */
.L_x_136:
[----:B------:R-:W-:Y:S05]  /*5940*/  BSYNC B1 ;  /* 0x0000000000017941 */ /* 0x000fea0003800000 */
.L_x_135:
        /* <DEDUP_REMOVED lines=12> */
.L_x_138:
[----:B------:R-:W-:Y:S05]  /*5a10*/  BSYNC B1 ;  /* 0x0000000000017941 */ /* 0x000fea0003800000 */
.L_x_137:
        /* <DEDUP_REMOVED lines=12> */
.L_x_140:
[----:B------:R-:W-:Y:S05]  /*5ae0*/  BSYNC B1 ;  /* 0x0000000000017941 */ /* 0x000fea0003800000 */
.L_x_139:
        /* <DEDUP_REMOVED lines=12> */
.L_x_142:
[----:B------:R-:W-:Y:S05]  /*5bb0*/  BSYNC B1 ;  /* 0x0000000000017941 */ /* 0x000fea0003800000 */
.L_x_141:
        /* <DEDUP_REMOVED lines=12> */
.L_x_144:
[----:B------:R-:W-:Y:S05]  /*5c80*/  BSYNC B1 ;  /* 0x0000000000017941 */ /* 0x000fea0003800000 */
.L_x_143:
[----:B-----5:R-:W-:Y:S01]  /*5c90*/  LOP3.LUT R5, R5, 0xff, RZ, 0xc0, !PT ;  /* 0x000000ff05057812 */ /* 0x020fe200078ec0ff */
[----:B------:R-:W-:Y:S01]  /*5ca0*/  BSSY B1, `(.L_x_145) ;  /* 0x000000b000017945 */ /* 0x000fe20003800000 */
[----:B------:R-:W-:Y:S02]  /*5cb0*/  ISETP.LT.OR P4, PT, R29, 0x71, !P0 ;  /* 0x000000711d00780c */ /* 0x000fe40004781670 */
[----:B------:R-:W-:-:S05]  /*5cc0*/  F2FP.F16.E4M3.UNPACK_B R5, R5 ;  /* 0x00000005ff05723e */ /* 0x000fca00020006ff */
[----:B------:R-:W-:-:S05]  /*5cd0*/  HADD2.F32 R18, -RZ, R5.H0_H0 ;  /* 0x20000005ff127230 */ /* 0x000fca0000004100 */
[----:B------:R-:W-:-:S04]  /*5ce0*/  FMUL R5, R18, R9 ;  /* 0x0000000912057220 */ /* 0x000fc80000400000 */
[----:B------:R-:W-:-:S05]  /*5cf0*/  FFMA R5, R20, R8, R5 ;  /* 0x0000000814057223 */ /* 0x000fca0000000005 */
[----:B0-----:R-:W-:Y:S02]  /*5d00*/  F2FP.SATFINITE.E4M3.F32.PACK_AB_MERGE_C R23, RZ, R5, RZ ;  /* 0x00000005ff17723e */ /* 0x001fe400048070ff */
[----:B------:R-:W-:-:S03]  /*5d10*/  PRMT R5, RZ, 0x7610, R5 ;  /* 0x00007610ff057816 */ /* 0x000fc60000000005 */
[----:B------:R0:W-:Y:S01]  /*5d20*/  @!P3 STG.E.U8 desc[UR18][R6.64+0x69], R23 ;  /* 0x000069170600b986 */ /* 0x0001e2000c101112 */
[----:B------:R-:W-:Y:S05]  /*5d30*/  @P4 BRA `(.L_x_146) ;  /* 0x0000000000044947 */ /* 0x000fea0003800000 */
[----:B------:R0:W5:Y:S02]  /*5d40*/  LDG.E.U8 R5, desc[UR18][R24.64+0x70] ;  /* 0x0000701218057981 */ /* 0x000164000c1e1100 */
.L_x_146:
[----:B------:R-:W-:Y:S05]  /*5d50*/  BSYNC B1 ;  /* 0x0000000000017941 */ /* 0x000fea0003800000 */
.L_x_145:
        /* <DEDUP_REMOVED lines=12> */
.L_x_148:
[----:B------:R-:W-:Y:S05]  /*5e20*/  BSYNC B1 ;  /* 0x0000000000017941 */ /* 0x000fea0003800000 */
.L_x_147:
        /* <DEDUP_REMOVED lines=12> */
.L_x_150:
[----:B------:R-:W-:Y:S05]  /*5ef0*/  BSYNC B1 ;  /* 0x0000000000017941 */ /* 0x000fea0003800000 */
.L_x_149:
        /* <DEDUP_REMOVED lines=8> */
[----:B0-----:R-:W-:-:S05]  /*5f80*/  F2FP.SATFINITE.E4M3.F32.PACK_AB_MERGE_C R17, RZ, R18, RZ ;  /* 0x00000012ff11723e */ /* 0x001fca00048070ff */
[----:B------:R0:W-:Y:S01]  /*5f90*/  @!P4 STG.E.U8 desc[UR18][R6.64+0x70], R17 ;  /* 0x000070110600c986 */ /* 0x0001e2000c101112 */
[----:B------:R-:W-:Y:S05]  /*5fa0*/  @P3 BRA `(.L_x_152) ;  /* 0x0000000000043947 */ /* 0x000fea0003800000 */
[----:B------:R0:W5:Y:S02]  /*5fb0*/  LDG.E.U8 R5, desc[UR18][R26.64+0x71] ;  /* 0x000071121a057981 */ /* 0x000164000c1e1100 */
.L_x_152:
[----:B------:R-:W-:Y:S05]  /*5fc0*/  BSYNC B1 ;  /* 0x0000000000017941 */ /* 0x000fea0003800000 */
.L_x_151:
        /* <DEDUP_REMOVED lines=12> */
.L_x_154:
[----:B------:R-:W-:Y:S05]  /*6090*/  BSYNC B1 ;  /* 0x0000000000017941 */ /* 0x000fea0003800000 */
.L_x_153:
        /* <DEDUP_REMOVED lines=12> */
.L_x_156:
[----:B------:R-:W-:Y:S05]  /*6160*/  BSYNC B1 ;  /* 0x0000000000017941 */ /* 0x000fea0003800000 */
.L_x_155:
        /* <DEDUP_REMOVED lines=12> */
.L_x_158:
[----:B------:R-:W-:Y:S05]  /*6230*/  BSYNC B1 ;  /* 0x0000000000017941 */ /* 0x000fea0003800000 */
.L_x_157:
[----:B-----5:R-:W-:Y:S01]  /*6240*/  LOP3.LUT R5, R5, 0xff, RZ, 0xc0, !PT ;  /* 0x000000ff05057812 */ /* 0x020fe200078ec0ff */
[----:B------:R-:W-:Y:S01]  /*6250*/  BSSY B1, `(.L_x_159) ;  /* 0x000000b000017945 */ /* 0x000fe20003800000 */
[----:B------:R-:W-:Y:S02]  /*6260*/  ISETP.LT.OR P1, PT, R29, 0x7a, !P1 ;  /* 0x0000007a1d00780c */ /* 0x000fe40004f21670 */
[----:B------:R-:W-:-:S05]  /*6270*/  F2FP.F16.E4M3.UNPACK_B R5, R5 ;  /* 0x00000005ff05723e */ /* 0x000fca00020006ff */
[----:B01--4-:R-:W-:Y:S01]  /*6280*/  HADD2.F32 R10, -RZ, R5.H0_H0 ;  /* 0x20000005ff0a7230 */ /* 0x013fe20000004100 */
[----:B------:R-:W-:-:S04]  /*6290*/  PRMT R5, RZ, 0x7610, R5 ;  /* 0x00007610ff057816 */ /* 0x000fc80000000005 */
[----:B------:R-:W-:-:S04]  /*62a0*/  FMUL R10, R10, R9 ;  /* 0x000000090a0a7220 */ /* 0x000fc80000400000 */
[----:B------:R-:W-:-:S05]  /*62b0*/  FFMA R10, R15, R8, R10 ;  /* 0x000000080f0a7223 */ /* 0x000fca000000000a */
[----:B------:R-:W-:-:S05]  /*62c0*/  F2FP.SATFINITE.E4M3.F32.PACK_AB_MERGE_C R11, RZ, R10, RZ ;  /* 0x0000000aff0b723e */ /* 0x000fca00048070ff */
[----:B------:R0:W-:Y:S01]  /*62d0*/  @!P3 STG.E.U8 desc[UR18][R6.64+0x78], R11 ;  /* 0x0000780b0600b986 */ /* 0x0001e2000c101112 */
[----:B------:R-:W-:Y:S05]  /*62e0*/  @P1 BRA `(.L_x_160) ;  /* 0x0000000000041947 */ /* 0x000fea0003800000 */
[----:B------:R1:W5:Y:S02]  /*62f0*/  LDG.E.U8 R5, desc[UR18][R26.64+0x79] ;  /* 0x000079121a057981 */ /* 0x000364000c1e1100 */
.L_x_160:
[----:B------:R-:W-:Y:S05]  /*6300*/  BSYNC B1 ;  /* 0x0000000000017941 */ /* 0x000fea0003800000 */
.L_x_159:
[----:B------:R-:W-:Y:S05]  /*6310*/  @P1 BRA `(.L_x_161) ;  /* 0x0000001000281947 */ /* 0x000fea0003800000 */
[----:B-----5:R-:W-:-:S04]  /*6320*/  LOP3.LUT R5, R5, 0xff, RZ, 0xc0, !PT ;  /* 0x000000ff05057812 */ /* 0x020fc800078ec0ff */
[----:B------:R-:W-:-:S05]  /*6330*/  F2FP.F16.E4M3.UNPACK_B R5, R5 ;  /* 0x00000005ff05723e */ /* 0x000fca00020006ff */
[----:B------:R-:W-:-:S05]  /*6340*/  HADD2.F32 R10, -RZ, R5.H0_H0 ;  /* 0x20000005ff0a7230 */ /* 0x000fca0000004100 */
[----:B------:R-:W-:-:S04]  /*6350*/  FMUL R5, R10, R9 ;  /* 0x000000090a057220 */ /* 0x000fc80000400000 */
[----:B------:R-:W-:-:S05]  /*6360*/  FFMA R5, R14, R8, R5 ;  /* 0x000000080e057223 */ /* 0x000fca0000000005 */
[----:B------:R-:W-:-:S05]  /*6370*/  F2FP.SATFINITE.E4M3.F32.PACK_AB_MERGE_C R5, RZ, R5, RZ ;  /* 0x00000005ff05723e */ /* 0x000fca00048070ff */
[----:B------:R4:W-:Y:S01]  /*6380*/  STG.E.U8 desc[UR18][R6.64+0x79], R5 ;  /* 0x0000790506007986 */ /* 0x0009e2000c101112 */
[----:B------:R-:W-:Y:S05]  /*6390*/  BRA `(.L_x_161) ;  /* 0x0000001000087947 */ /* 0x000fea0003800000 */
.L_x_32:
[----:B------:R-:W-:Y:S01]  /*63a0*/  ISETP.GE.AND P1, PT, R36, 0x1, PT ;  /* 0x000000012400780c */ /* 0x000fe20003f26270 */
[-C--:B--2---:R-:W-:Y:S01]  /*63b0*/  FMUL R141, R141, R8.reuse ;  /* 0x000000088d8d7220 */ /* 0x084fe20000400000 */
[-C--:B------:R-:W-:Y:S01]  /*63c0*/  FMUL R136, R136, R8.reuse ;  /* 0x0000000888887220 */ /* 0x080fe20000400000 */
[----:B------:R-:W-:Y:S01]  /*63d0*/  ISETP.GE.AND P0, PT, R36, 0x9, PT ;  /* 0x000000092400780c */ /* 0x000fe20003f06270 */
[-C--:B------:R-:W-:Y:S01]  /*63e0*/  FMUL R139, R139, R8.reuse ;  /* 0x000000088b8b7220 */ /* 0x080fe20000400000 */
[C---:B------:R-:W-:Y:S01]  /*63f0*/  ISETP.LT.OR P4, PT, R29.reuse, 0x1, !P1 ;  /* 0x000000011d00780c */ /* 0x040fe20004f81670 */
[-C--:B------:R-:W-:Y:S01]  /*6400*/  FMUL R134, R134, R8.reuse ;  /* 0x0000000886867220 */ /* 0x080fe20000400000 */
[----:B------:R-:W-:Y:S01]  /*6410*/  ISETP.LT.OR P5, PT, R29, 0x2, !P1 ;  /* 0x000000021d00780c */ /* 0x000fe20004fa1670 */
[-C--:B------:R-:W-:Y:S01]  /*6420*/  FMUL R137, R137, R8.reuse ;  /* 0x0000000889897220 */ /* 0x080fe20000400000 */
[----:B------:R-:W-:Y:S01]  /*6430*/  F2FP.SATFINITE.E4M3.F32.PACK_AB_MERGE_C R141, RZ, R141, RZ ;  /* 0x0000008dff8d723e */ /* 0x000fe200048070ff */
[----:B------:R-:W-:Y:S01]  /*6440*/  FMUL R132, R132, R8 ;  /* 0x0000000884847220 */ /* 0x000fe20000400000 */
[----:B------:R-:W-:Y:S01]  /*6450*/  F2FP.SATFINITE.E4M3.F32.PACK_AB_MERGE_C R5, RZ, R136, RZ ;  /* 0x00000088ff05723e */ /* 0x000fe200048070ff */
[-C--:B------:R-:W-:Y:S01]  /*6460*/  FMUL R135, R135, R8.reuse ;  /* 0x0000000887877220 */ /* 0x080fe20000400000 */
[C---:B------:R-:W-:Y:S01]  /*6470*/  ISETP.LT.OR P3, PT, R29.reuse, 0x1, !P0 ;  /* 0x000000011d00780c */ /* 0x040fe20004761670 */
[-C--:B------:R-:W-:Y:S01]  /*6480*/  FMUL R130, R130, R8.reuse ;  /* 0x0000000882827220 */ /* 0x080fe20000400000 */
[----:B------:R-:W-:Y:S01]  /*6490*/  ISETP.LT.OR P6, PT, R29, 0xa, !P1 ;  /* 0x0000000a1d00780c */ /* 0x000fe20004fc1670 */
[-C--:B------:R-:W-:Y:S01]  /*64a0*/  FMUL R133, R133, R8.reuse ;  /* 0x0000000885857220 */ /* 0x080fe20000400000 */
[----:B------:R-:W-:Y:S01]  /*64b0*/  F2FP.SATFINITE.E4M3.F32.PACK_AB_MERGE_C R139, RZ, R139, RZ ;  /* 0x0000008bff8b723e */ /* 0x000fe200048070ff */
[----:B------:R-:W-:Y:S01]  /*64c0*/  @!P4 STG.E.U8 desc[UR18][R10.64], R141 ;  /* 0x0000008d0a00c986 */ /* 0x000fe2000c101112 */
[C---:B------:R-:W-:Y:S01]  /*64d0*/  ISETP.LT.OR P4, PT, R29.reuse, 0x2, !P0 ;  /* 0x000000021d00780c */ /* 0x040fe20004781670 */
[----:B------:R-:W-:Y:S01]  /*64e0*/  FMUL R128, R128, R8 ;  /* 0x0000000880807220 */ /* 0x000fe20000400000 */
[----:B------:R-:W-:Y:S01]  /*64f0*/  F2FP.SATFINITE.E4M3.F32.PACK_AB_MERGE_C R25, RZ, R134, RZ ;  /* 0x00000086ff19723e */ /* 0x000fe200048070ff */
[----:B------:R0:W-:Y:S01]  /*6500*/  @!P5 STG.E.U8 desc[UR18][R10.64+0x1], R5 ;  /* 0x000001050a00d986 */ /* 0x0001e2000c101112 */
[----:B------:R-:W-:Y:S01]  /*6510*/  ISETP.LT.OR P5, PT, R29, 0x9, !P1 ;  /* 0x000000091d00780c */ /* 0x000fe20004fa1670 */
[-C--:B------:R-:W-:Y:S01]  /*6520*/  FMUL R131, R131, R8.reuse ;  /* 0x0000000883837220 */ /* 0x080fe20000400000 */
[----:B------:R-:W-:Y:S01]  /*6530*/  F2FP.SATFINITE.E4M3.F32.PACK_AB_MERGE_C R137, RZ, R137, RZ ;  /* 0x00000089ff89723e */ /* 0x000fe200048070ff */
[----:B------:R-:W-:Y:S01]  /*6540*/  @!P3 STG.E.U8 desc[UR18][R6.64], R139 ;  /* 0x0000008b0600b986 */ /* 0x000fe2000c101112 */
[----:B------:R-:W-:Y:S01]  /*6550*/  ISETP.LT.OR P3, PT, R29, 0x9, !P0 ;  /* 0x000000091d00780c */ /* 0x000fe20004761670 */
[-C--:B------:R-:W-:Y:S01]  /*6560*/  FMUL R126, R126, R8.reuse ;  /* 0x000000087e7e7220 */ /* 0x080fe20000400000 */
[----:B------:R-:W-:Y:S01]  /*6570*/  F2FP.SATFINITE.E4M3.F32.PACK_AB_MERGE_C R135, RZ, R135, RZ ;  /* 0x00000087ff87723e */ /* 0x000fe200048070ff */
[-C--:B------:R-:W-:Y:S01]  /*6580*/  FMUL R129, R129, R8.reuse ;  /* 0x0000000881817220 */ /* 0x080fe20000400000 */
[----:B------:R-:W-:Y:S01]  /*6590*/  F2FP.SATFINITE.E4M3.F32.PACK_AB_MERGE_C R133, RZ, R133, RZ ;  /* 0x00000085ff85723e */ /* 0x000fe200048070ff */
[----:B------:R1:W-:Y:S01]  /*65a0*/  @!P4 STG.E.U8 desc[UR18][R6.64+0x1], R25 ;  /* 0x000001190600c986 */ /* 0x0003e2000c101112 */
[C---:B------:R-:W-:Y:S01]  /*65b0*/  ISETP.LT.OR P4, PT, R29.reuse, 0xa, !P0 ;  /* 0x0000000a1d00780c */ /* 0x040fe20004781670 */
[----:B------:R-:W-:Y:S01]  /*65c0*/  FMUL R124, R124, R8 ;  /* 0x000000087c7c7220 */ /* 0x000fe20000400000 */
[----:B0-----:R-:W-:Y:S01]  /*65d0*/  F2FP.SATFINITE.E4M3.F32.PACK_AB_MERGE_C R5, RZ, R132, RZ ;  /* 0x00000084ff05723e */ /* 0x001fe200048070ff */
[----:B------:R-:W-:Y:S01]  /*65e0*/  @!P5 STG.E.U8 desc[UR18][R10.64+0x8], R137 ;  /* 0x000008890a00d986 */ /* 0x000fe2000c101112 */
[----:B------:R-:W-:Y:S01]  /*65f0*/  ISETP.LT.OR P5, PT, R29, 0x11, !P1 ;  /* 0x000000111d00780c */ /* 0x000fe20004fa1670 */
[-C--:B------:R-:W-:Y:S01]  /*6600*/  FMUL R127, R127, R8.reuse ;  /* 0x000000087f7f7220 */ /* 0x080fe20000400000 */
[----:B------:R-:W-:Y:S01]  /*6610*/  F2FP.SATFINITE.E4M3.F32.PACK_AB_MERGE_C R131, RZ, R131, RZ ;  /* 0x00000083ff83723e */ /* 0x000fe200048070ff */
[----:B------:R0:W-:Y:S01]  /*6620*/  @!P6 STG.E.U8 desc[UR18][R10.64+0x9], R5 ;  /* 0x000009050a00e986 */ /* 0x0001e2000c101112 */
[----:B------:R-:W-:Y:S01]  /*6630*/  ISETP.LT.OR P6, PT, R29, 0x12, !P1 ;  /* 0x000000121d00780c */ /* 0x000fe20004fc1670 */
[----:B------:R-:W-:Y:S01]  /*6640*/  FMUL R122, R122, R8 ;  /* 0x000000087a7a7220 */ /* 0x000fe20000400000 */
[----:B------:R-:W-:Y:S01]  /*6650*/  F2FP.SATFINITE.E4M3.F32.PACK_AB_MERGE_C R129, RZ, R129, RZ ;  /* 0x00000081ff81723e */ /* 0x000fe200048070ff */
[----:B------:R-:W-:Y:S01]  /*6660*/  @!P3 STG.E.U8 desc[UR18][R6.64+0x8], R135 ;  /* 0x000008870600b986 */ /* 0x000fe2000c101112 */
[----:B-1----:R-:W-:Y:S01]  /*6670*/  F2FP.SATFINITE.E4M3.F32.PACK_AB_MERGE_C R25, RZ, R130, RZ ;  /* 0x00000082ff19723e */ /* 0x002fe200048070ff */
[-C--:B------:R-:W-:Y:S01]  /*6680*/  FMUL R125, R125, R8.reuse ;  /* 0x000000087d7d7220 */ /* 0x080fe20000400000 */
[C---:B------:R-:W-:Y:S01]  /*6690*/  ISETP.LT.OR P3, PT, R29.reuse, 0x11, !P0 ;  /* 0x000000111d00780c */ /* 0x040fe20004761670 */
[-C--:B------:R-:W-:Y:S01]  /*66a0*/  FMUL R120, R120, R8.reuse ;  /* 0x0000000878787220 */ /* 0x080fe20000400000 */
[----:B------:R-:W-:Y:S01]  /*66b0*/  F2FP.SATFINITE.E4M3.F32.PACK_AB_MERGE_C R127, RZ, R127, RZ ;  /* 0x0000007fff7f723e */ /* 0x000fe200048070ff */
[----:B------:R1:W-:Y:S01]  /*66c0*/  @!P4 STG.E.U8 desc[UR18][R6.64+0x9], R25 ;  /* 0x000009190600c986 */ /* 0x0003e2000c101112 */
[----:B------:R-:W-:Y:S01]  /*66d0*/  ISETP.LT.OR P4, PT, R29, 0x12, !P0 ;  /* 0x000000121d00780c */ /* 0x000fe20004781670 */
[----:B------:R-:W-:Y:S01]  /*66e0*/  FMUL R123, R123, R8 ;  /* 0x000000087b7b7220 */ /* 0x000fe20000400000 */
[----:B0-----:R-:W-:Y:S01]  /*66f0*/  F2FP.SATFINITE.E4M3.F32.PACK_AB_MERGE_C R5, RZ, R128, RZ ;  /* 0x00000080ff05723e */ /* 0x001fe200048070ff */
[----:B------:R-:W-:Y:S01]  /*6700*/  @!P5 STG.E.U8 desc[UR18][R10.64+0x10], R133 ;  /* 0x000010850a00d986 */ /* 0x000fe2000c101112 */
[C---:B------:R-:W-:Y:S01]  /*6710*/  ISETP.LT.OR P5, PT, R29.reuse, 0x19, !P1 ;  /* 0x000000191d00780c */ /* 0x040fe20004fa1670 */
[-C--:B------:R-:W-:Y:S01]  /*6720*/  FMUL R118, R118, R8.reuse ;  /* 0x0000000876767220 */ /* 0x080fe20000400000 */
[----:B------:R-:W-:Y:S01]  /*6730*/  F2FP.SATFINITE.E4M3.F32.PACK_AB_MERGE_C R125, RZ, R125, RZ ;  /* 0x0000007dff7d723e */ /* 0x000fe200048070ff */
[----:B------:R0:W-:Y:S01]  /*6740*/  @!P6 STG.E.U8 desc[UR18][R10.64+0x11], R5 ;  /* 0x000011050a00e986 */ /* 0x0001e2000c101112 */
[----:B------:R-:W-:Y:S01]  /*6750*/  ISETP.LT.OR P6, PT, R29, 0x1a, !P1 ;  /* 0x0000001a1d00780c */ /* 0x000fe20004fc1670 */
[-C--:B------:R-:W-:Y:S01]  /*6760*/  FMUL R121, R121, R8.reuse ;  /* 0x0000000879797220 */ /* 0x080fe20000400000 */
[----:B------:R-:W-:Y:S01]  /*6770*/  FMUL R116, R116, R8 ;  /* 0x0000000874747220 */ /* 0x000fe20000400000 */
[----:B-1----:R-:W-:Y:S01]  /*6780*/  F2FP.SATFINITE.E4M3.F32.PACK_AB_MERGE_C R25, RZ, R126, RZ ;  /* 0x0000007eff19723e */ /* 0x002fe200048070ff */
[----:B------:R-:W-:Y:S01]  /*6790*/  @!P3 STG.E.U8 desc[UR18][R6.64+0x10], R131 ;  /* 0x000010830600b986 */ /* 0x000fe2000c101112 */
[----:B------:R-:W-:Y:S01]  /*67a0*/  ISETP.LT.OR P3, PT, R29, 0x19, !P0 ;  /* 0x000000191d00780c */ /* 0x000fe20004761670 */
        /* <DEDUP_REMOVED lines=35> */
[----:B------:R-:W-:Y:S01]  /*69e0*/  ISETP.LT.OR P3, PT, R29, 0x29, !P0 ;  /* 0x000000291d00780c */ /* 0x000fe20004761670 */
[-C--:B------:R-:W-:Y:S01]  /*69f0*/  FMUL R109, R109, R8.reuse ;  /* 0x000000086d6d7220 */ /* 0x080fe20000400000 */
[-C--:B------:R-:W-:Y:S01]  /*6a00*/  FMUL R104, R104, R8.reuse ;  /* 0x0000000868687220 */ /* 0x080fe20000400000 */
        /* <DEDUP_REMOVED lines=104> */
[----:B------:R-:W-:-:S02]  /*7090*/  ISETP.LT.OR P3, PT, R29, 0x59, !P0 ;  /* 0x000000591d00780c */ /* 0x000fc40004761670 */
[----:B------:R-:W-:Y:S01]  /*70a0*/  F2FP.SATFINITE.E4M3.F32.PACK_AB_MERGE_C R19, RZ, R19, RZ ;  /* 0x00000013ff13723e */ /* 0x000fe200048070ff */
[----:B------:R1:W-:Y:S01]  /*70b0*/  @!P4 STG.E.U8 desc[UR18][R6.64+0x51], R25 ;  /* 0x000051190600c986 */ /* 0x0003e2000c101112 */
[C---:B------:R-:W-:Y:S02]  /*70c0*/  ISETP.LT.OR P4, PT, R29.reuse, 0x5a, !P0 ;  /* 0x0000005a1d00780c */ /* 0x040fe40004781670 */
[----:B0-----:R-:W-:Y:S01]  /*70d0*/  F2FP.SATFINITE.E4M3.F32.PACK_AB_MERGE_C R5, RZ, R92, RZ ;  /* 0x0000005cff05723e */ /* 0x001fe200048070ff */
[----:B------:R-:W-:Y:S01]  /*70e0*/  @!P5 STG.E.U8 desc[UR18][R10.64+0x58], R97 ;  /* 0x000058610a00d986 */ /* 0x000fe2000c101112 */
[C---:B------:R-:W-:Y:S02]  /*70f0*/  ISETP.LT.OR P5, PT, R29.reuse, 0x61, !P1 ;  /* 0x000000611d00780c */ /* 0x040fe40004fa1670 */
[----:B------:R-:W-:Y:S01]  /*7100*/  F2FP.SATFINITE.E4M3.F32.PACK_AB_MERGE_C R13, RZ, R13, RZ ;  /* 0x0000000dff0d723e */ /* 0x000fe200048070ff */
[----:B------:R0:W-:Y:S01]  /*7110*/  @!P6 STG.E.U8 desc[UR18][R10.64+0x59], R5 ;  /* 0x000059050a00e986 */ /* 0x0001e2000c101112 */
[----:B------:R-:W-:-:S02]  /*7120*/  ISETP.LT.OR P6, PT, R29, 0x62, !P1 ;  /* 0x000000621d00780c */ /* 0x000fc40004fc1670 */
[----:B------:R-:W-:Y:S01]  /*7130*/  F2FP.SATFINITE.E4M3.F32.PACK_AB_MERGE_C R15, RZ, R15, RZ ;  /* 0x0000000fff0f723e */ /* 0x000fe200048070ff */
[----:B------:R-:W-:Y:S01]  /*7140*/  @!P3 STG.E.U8 desc[UR18][R6.64+0x58], R95 ;  /* 0x0000585f0600b986 */ /* 0x000fe2000c101112 */
[----:B-1----:R-:W-:Y:S02]  /*7150*/  F2FP.SATFINITE.E4M3.F32.PACK_AB_MERGE_C R25, RZ, R90, RZ ;  /* 0x0000005aff19723e */ /* 0x002fe400048070ff */
[----:B------:R-:W-:-:S03]  /*7160*/  ISETP.LT.OR P3, PT, R29, 0x61, !P0 ;  /* 0x000000611d00780c */ /* 0x000fc60004761670 */
[----:B------:R1:W-:Y:S01]  /*7170*/  @!P4 STG.E.U8 desc[UR18][R6.64+0x59], R25 ;  /* 0x000059190600c986 */ /* 0x0003e2000c101112 */
[C---:B------:R-:W-:Y:S02]  /*7180*/  ISETP.LT.OR P4, PT, R29.reuse, 0x62, !P0 ;  /* 0x000000621d00780c */ /* 0x040fe40004781670 */
[----:B0-----:R-:W-:Y:S01]  /*7190*/  F2FP.SATFINITE.E4M3.F32.PACK_AB_MERGE_C R5, RZ, R88, RZ ;  /* 0x00000058ff05723e */ /* 0x001fe200048070ff */
[----:B------:R-:W-:Y:S01]  /*71a0*/  @!P5 STG.E.U8 desc[UR18][R10.64+0x60], R93 ;  /* 0x0000605d0a00d986 */ /* 0x000fe2000c101112 */
[----:B------:R-:W-:-:S03]  /*71b0*/  ISETP.LT.OR P5, PT, R29, 0x69, !P1 ;  /* 0x000000691d00780c */ /* 0x000fc60004fa1670 */
[----:B------:R0:W-:Y:S01]  /*71c0*/  @!P6 STG.E.U8 desc[UR18][R10.64+0x61], R5 ;  /* 0x000061050a00e986 */ /* 0x0001e2000c101112 */
[C---:B------:R-:W-:Y:S02]  /*71d0*/  ISETP.LT.OR P6, PT, R29.reuse, 0x6a, !P1 ;  /* 0x0000006a1d00780c */ /* 0x040fe40004fc1670 */
[----:B-1----:R-:W-:Y:S01]  /*71e0*/  F2FP.SATFINITE.E4M3.F32.PACK_AB_MERGE_C R25, RZ, R22, RZ ;  /* 0x00000016ff19723e */ /* 0x002fe200048070ff */
[----:B------:R-:W-:Y:S01]  /*71f0*/  @!P3 STG.E.U8 desc[UR18][R6.64+0x60], R91 ;  /* 0x0000605b0600b986 */ /* 0x000fe2000c101112 */
        /* <DEDUP_REMOVED lines=11> */
[----:B------:R-:W-:Y:S01]  /*72b0*/  @!P4 STG.E.U8 desc[UR18][R6.64+0x69], R25 ;  /* 0x000069190600c986 */ /* 0x000fe2000c101112 */
[C---:B------:R-:W-:Y:S02]  /*72c0*/  ISETP.LT.OR P4, PT, R29.reuse, 0x79, !P1 ;  /* 0x000000791d00780c */ /* 0x040fe40004f81670 */
[C---:B------:R-:W-:Y:S01]  /*72d0*/  ISETP.LT.OR P1, PT, R29.reuse, 0x7a, !P1 ;  /* 0x0000007a1d00780c */ /* 0x040fe20004f21670 */
[----:B------:R1:W-:Y:S01]  /*72e0*/  @!P5 STG.E.U8 desc[UR18][R10.64+0x70], R21 ;  /* 0x000070150a00d986 */ /* 0x0003e2000c101112 */
[C---:B------:R-:W-:Y:S02]  /*72f0*/  ISETP.LT.OR P5, PT, R29.reuse, 0x72, !P0 ;  /* 0x000000721d00780c */ /* 0x040fe400047a1670 */
[----:B0-----:R-:W-:Y:S01]  /*7300*/  F2FP.SATFINITE.E4M3.F32.PACK_AB_MERGE_C R5, RZ, R16, RZ ;  /* 0x00000010ff05723e */ /* 0x001fe200048070ff */
[----:B------:R0:W-:Y:S01]  /*7310*/  @!P6 STG.E.U8 desc[UR18][R10.64+0x71], R17 ;  /* 0x000071110a00e986 */ /* 0x0001e2000c101112 */
[C---:B------:R-:W-:Y:S02]  /*7320*/  ISETP.LT.OR P6, PT, R29.reuse, 0x79, !P0 ;  /* 0x000000791d00780c */ /* 0x040fe400047c1670 */
[----:B------:R-:W-:Y:S01]  /*7330*/  ISETP.LT.OR P0, PT, R29, 0x7a, !P0 ;  /* 0x0000007a1d00780c */ /* 0x000fe20004701670 */
[----:B------:R2:W-:Y:S01]  /*7340*/  @!P3 STG.E.U8 desc[UR18][R6.64+0x70], R19 ;  /* 0x000070130600b986 */ /* 0x0005e2000c101112 */
[----:B-1----:R-:W-:-:S05]  /*7350*/  F2FP.SATFINITE.E4M3.F32.PACK_AB_MERGE_C R21, RZ, R14, RZ ;  /* 0x0000000eff15723e */ /* 0x002fca00048070ff */
[----:B------:R2:W-:Y:S01]  /*7360*/  @!P5 STG.E.U8 desc[UR18][R6.64+0x71], R5 ;  /* 0x000071050600d986 */ /* 0x0005e2000c101112 */
[----:B0-----:R-:W-:-:S03]  /*7370*/  F2FP.SATFINITE.E4M3.F32.PACK_AB_MERGE_C R17, RZ, R12, RZ ;  /* 0x0000000cff11723e */ /* 0x001fc600048070ff */
[----:B------:R2:W-:Y:S04]  /*7380*/  @!P4 STG.E.U8 desc[UR18][R10.64+0x78], R13 ;  /* 0x0000780d0a00c986 */ /* 0x0005e8000c101112 */
[----:B------:R2:W-:Y:S04]  /*7390*/  @!P1 STG.E.U8 desc[UR18][R10.64+0x79], R17 ;  /* 0x000079110a009986 */ /* 0x0005e8000c101112 */
[----:B------:R2:W-:Y:S04]  /*73a0*/  @!P6 STG.E.U8 desc[UR18][R6.64+0x78], R15 ;  /* 0x0000780f0600e986 */ /* 0x0005e8000c101112 */
[----:B------:R2:W-:Y:S02]  /*73b0*/  @!P0 STG.E.U8 desc[UR18][R6.64+0x79], R21 ;  /* 0x0000791506008986 */ /* 0x0005e4000c101112 */
.L_x_161:
[----:B------:R-:W-:Y:S05]  /*73c0*/  BSYNC B0 ;  /* 0x0000000000007941 */ /* 0x000fea0003800000 */
.L_x_31:
[----:B------:R-:W-:Y:S01]  /*73d0*/  ULDC UR6, c[0x0][0xc] ;  /* 0x0000030000067ab9 */ /* 0x000fe20000000800 */
[----:B------:R-:W-:Y:S01]  /*73e0*/  ULDC UR7, c[0x0][0x10] ;  /* 0x0000040000077ab9 */ /* 0x000fe20000000800 */
[----:B--2-45:R-:W2:Y:S01]  /*73f0*/  LDC R5, c[0x0][0x14] ;  /* 0x00000500ff057b82 */ /* 0x034ea20000000800 */
[----:B------:R-:W-:Y:S01]  /*7400*/  UIMAD.WIDE.U32 UR6, UR6, UR7, URZ ;  /* 0x00000007060672a5 */ /* 0x000fe2000f8e003f */
[----:B0-----:R-:W-:Y:S01]  /*7410*/  PRMT R6, RZ, 0x7610, R6 ;  /* 0x00007610ff067816 */ /* 0x001fe20000000006 */
[----:B------:R-:W-:-:S04]  /*7420*/  IMAD.MOV.U32 R7, RZ, RZ, -0x1 ;  /* 0xffffffffff077424 */ /* 0x000fc800078e00ff */
[----:B--2---:R-:W-:-:S04]  /*7430*/  IMAD.WIDE.U32 R2, R5, UR6, R2 ;  /* 0x0000000605027c25 */ /* 0x004fc8000f8e0002 */
[----:B------:R-:W-:Y:S01]  /*7440*/  IMAD R5, R5, UR7, RZ ;  /* 0x0000000705057c24 */ /* 0x000fe2000f8e02ff */
[----:B------:R-:W-:Y:S02]  /*7450*/  ULDC.64 UR6, c[0x0][0x650] ;  /* 0x0001940000067ab9 */ /* 0x000fe40000000a00 */
[----:B------:R-:W-:Y:S01]  /*7460*/  ISETP.GE.U32.AND P0, PT, R2, UR6, PT ;  /* 0x0000000602007c0c */ /* 0x000fe2000bf06070 */
[----:B------:R-:W-:Y:S02]  /*7470*/  IMAD.IADD R3, R3, 0x1, R5 ;  /* 0x0000000103037824 */ /* 0x000fe400078e0205 */
[----:B------:R-:W-:-:S03]  /*7480*/  IMAD.MOV.U32 R5, RZ, RZ, -0x1 ;  /* 0xffffffffff057424 */ /* 0x000fc600078e00ff */
[----:B------:R-:W-:-:S13]  /*7490*/  ISETP.GE.U32.AND.EX P0, PT, R3, UR7, PT, P0 ;  /* 0x0000000703007c0c */ /* 0x000fda000bf06100 */
[----:B------:R-:W-:Y:S05]  /*74a0*/  @P0 BRA `(.L_x_162) ;  /* 0x0000000400600947 */ /* 0x000fea0003800000 */
[----:B------:R-:W0:Y:S01]  /*74b0*/  S2R R20, SR_CTAID.X ;  /* 0x0000000000147919 */ /* 0x000e220000002500 */
[----:B------:R-:W2:Y:S01]  /*74c0*/  LDC.64 R14, c[0x0][0x628] ;  /* 0x00018a00ff0e7b82 */ /* 0x000ea20000000a00 */
[----:B------:R-:W-:Y:S01]  /*74d0*/  ULDC UR6, c[0x0][0x150] ;  /* 0x0000540000067ab9 */ /* 0x000fe20000000800 */
[----:B------:R-:W-:Y:S01]  /*74e0*/  IMAD.MOV.U32 R12, RZ, RZ, R2 ;  /* 0x000000ffff0c7224 */ /* 0x000fe200078e0002 */
[----:B------:R-:W4:Y:S01]  /*74f0*/  S2R R22, SR_CTAID.Y ;  /* 0x0000000000167919 */ /* 0x000f220000002600 */
[----:B------:R-:W-:-:S04]  /*7500*/  IMAD.MOV.U32 R13, RZ, RZ, R3 ;  /* 0x000000ffff0d7224 */ /* 0x000fc800078e0003 */
[----:B------:R-:W1:Y:S08]  /*7510*/  LDC R23, c[0x0][0x144] ;  /* 0x00005100ff177b82 */ /* 0x000e700000000800 */
[----:B------:R-:W1:Y:S08]  /*7520*/  LDC R16, c[0x0][0x630] ;  /* 0x00018c00ff107b82 */ /* 0x000e700000000800 */
[----:B------:R-:W1:Y:S01]  /*7530*/  LDC.64 R18, c[0x0][0x620] ;  /* 0x00018800ff127b82 */ /* 0x000e620000000a00 */
[----:B--2---:R-:W-:-:S04]  /*7540*/  ISETP.NE.U32.AND P0, PT, R14, RZ, PT ;  /* 0x000000ff0e00720c */ /* 0x004fc80003f05070 */
[----:B------:R-:W-:Y:S02]  /*7550*/  ISETP.NE.AND.EX P0, PT, R15, RZ, PT, P0 ;  /* 0x000000ff0f00720c */ /* 0x000fe40003f05300 */
[----:B0-----:R-:W-:-:S05]  /*7560*/  I2FP.F32.U32 R5, R20 ;  /* 0x0000001400057245 */ /* 0x001fca0000201000 */
[----:B------:R-:W-:-:S04]  /*7570*/  FMUL R5, R5, UR6 ;  /* 0x0000000605057c20 */ /* 0x000fc80008400000 */
[----:B------:R0:W2:Y:S02]  /*7580*/  F2I.U32.TRUNC.NTZ R21, R5 ;  /* 0x0000000500157305 */ /* 0x0000a4000020f000 */
[----:B----4-:R-:W-:Y:S05]  /*7590*/  @!P0 BRA `(.L_x_163) ;  /* 0x0000000000288947 */ /* 0x010fea0003800000 */
[----:B0-----:R-:W0:Y:S02]  /*75a0*/  LDC R5, c[0x0][0x634] ;  /* 0x00018d00ff057b82 */ /* 0x001e240000000800 */
        /* <DEDUP_REMOVED lines=9> */
.L_x_163:
[-CC-:B-1----:R-:W-:Y:S01]  /*7640*/  SHF.R.U64 R17, R12, R16.reuse, R13.reuse ;  /* 0x000000100c117219 */ /* 0x182fe2000000120d */
[----:B------:R-:W1:Y:S01]  /*7650*/  LDC.64 R28, c[0x0][0x640] ;  /* 0x00019000ff1c7b82 */ /* 0x000e620000000a00 */
[----:B0-----:R-:W-:Y:S01]  /*7660*/  SHF.R.U32.HI R5, RZ, R16, R13 ;  /* 0x00000010ff057219 */ /* 0x001fe2000001160d */
[----:B--2---:R-:W-:Y:S01]  /*7670*/  IMAD.MOV R21, RZ, RZ, -R21 ;  /* 0x000000ffff157224 */ /* 0x004fe200078e0a15 */
[----:B------:R-:W-:Y:S01]  /*7680*/  IADD3 R11, P0, RZ, -R17, RZ ;  /* 0x80000011ff0b7210 */ /* 0x000fe20007f1e0ff */
[----:B------:R-:W-:Y:S02]  /*7690*/  ULDC UR6, c[0x0][0x154] ;  /* 0x0000550000067ab9 */ /* 0x000fe40000000800 */
[----:B------:R-:W-:Y:S02]  /*76a0*/  IMAD R23, R23, R21, R20 ;  /* 0x0000001517177224 */ /* 0x000fe400078e0214 */
[----:B------:R-:W0:Y:S01]  /*76b0*/  LDC R12, c[0x0][0x618] ;  /* 0x00018600ff0c7b82 */ /* 0x000e220000000800 */
[----:B------:R-:W-:-:S02]  /*76c0*/  IMAD.X R5, RZ, RZ, ~R5, P0 ;  /* 0x000000ffff057224 */ /* 0x000fc400000e0e05 */
[----:B------:R-:W-:-:S04]  /*76d0*/  IMAD.WIDE.U32 R6, R11, R18, R2 ;  /* 0x000000120b067225 */ /* 0x000fc800078e0002 */
[----:B------:R-:W-:Y:S01]  /*76e0*/  IMAD R10, R5, R18, RZ ;  /* 0x00000012050a7224 */ /* 0x000fe200078e02ff */
[----:B------:R-:W2:Y:S03]  /*76f0*/  LDC R24, c[0x0][0x608] ;  /* 0x00018200ff187b82 */ /* 0x000ea60000000800 */
[----:B------:R-:W-:Y:S02]  /*7700*/  IMAD R5, R11, R19, R10 ;  /* 0x000000130b057224 */ /* 0x000fe400078e020a */
[----:B------:R-:W-:Y:S02]  /*7710*/  IMAD.MOV.U32 R11, RZ, RZ, 0x1 ;  /* 0x00000001ff0b7424 */ /* 0x000fe400078e00ff */
[----:B------:R-:W-:Y:S01]  /*7720*/  IMAD.IADD R5, R7, 0x1, R5 ;  /* 0x0000000107057824 */ /* 0x000fe200078e0205 */
[----:B---3--:R-:W3:Y:S01]  /*7730*/  LDC R26, c[0x0][0x658] ;  /* 0x00019600ff1a7b82 */ /* 0x008ee20000000800 */
[----:B------:R-:W-:-:S02]  /*7740*/  I2FP.F32.U32 R7, R22 ;  /* 0x0000001600077245 */ /* 0x000fc40000201000 */
[----:B-1----:R-:W-:-:S03]  /*7750*/  ISETP.NE.U32.AND P0, PT, R28, RZ, PT ;  /* 0x000000ff1c00720c */ /* 0x002fc60003f05070 */
[----:B------:R-:W-:Y:S01]  /*7760*/  FMUL R10, R7, UR6 ;  /* 0x00000006070a7c20 */ /* 0x000fe20008400000 */
[----:B------:R-:W-:Y:S01]  /*7770*/  ISETP.NE.AND.EX P0, PT, R29, RZ, PT, P0 ;  /* 0x000000ff1d00720c */ /* 0x000fe20003f05300 */
[----:B------:R-:W1:Y:S01]  /*7780*/  LDC R21, c[0x0][0x148] ;  /* 0x00005200ff157b82 */ /* 0x000e620000000800 */
[-CC-:B0-----:R-:W-:Y:S01]  /*7790*/  SHF.R.U64 R16, R6, R12.reuse, R5.reuse ;  /* 0x0000000c06107219 */ /* 0x181fe20000001205 */
[----:B------:R0:W4:Y:S01]  /*77a0*/  F2I.U32.TRUNC.NTZ R18, R10 ;  /* 0x0000000a00127305 */ /* 0x000122000020f000 */
[----:B------:R-:W-:Y:S01]  /*77b0*/  SHF.R.U32.HI R5, RZ, R12, R5 ;  /* 0x0000000cff057219 */ /* 0x000fe20000011605 */
[----:B------:R-:W-:-:S04]  /*77c0*/  IMAD.MOV.U32 R7, RZ, RZ, -0x1 ;  /* 0xffffffffff077424 */ /* 0x000fc800078e00ff */
[----:B------:R-:W0:Y:S01]  /*77d0*/  LDC R20, c[0x0][0x600] ;  /* 0x00018000ff147b82 */ /* 0x000e220000000800 */
[-CC-:B--2---:R-:W-:Y:S02]  /*77e0*/  SHF.R.U64 R14, R16, R24.reuse, R5.reuse ;  /* 0x00000018100e7219 */ /* 0x184fe40000001205 */
[----:B------:R-:W-:-:S05]  /*77f0*/  SHF.R.U32.HI R5, RZ, R24, R5 ;  /* 0x00000018ff057219 */ /* 0x000fca0000011605 */
[----:B------:R-:W2:Y:S01]  /*7800*/  LDC R27, c[0x0][0x648] ;  /* 0x00019200ff1b7b82 */ /* 0x000ea20000000800 */
[-C--:B---3--:R-:W-:Y:S02]  /*7810*/  SHF.L.U32 R6, R7, R26.reuse, RZ ;  /* 0x0000001a07067219 */ /* 0x088fe400000006ff */
[-CC-:B------:R-:W-:Y:S02]  /*7820*/  SHF.R.U64 R19, R14, R26.reuse, R5.reuse ;  /* 0x0000001a0e137219 */ /* 0x180fe40000001205 */
[----:B------:R-:W-:Y:S02]  /*7830*/  SHF.R.U32.HI R7, RZ, R26, R5 ;  /* 0x0000001aff077219 */ /* 0x000fe40000011605 */
[----:B------:R-:W-:Y:S01]  /*7840*/  LOP3.LUT R25, RZ, R6, RZ, 0x33, !PT ;  /* 0x00000006ff197212 */ /* 0x000fe200078e33ff */
[----:B------:R-:W3:Y:S01]  /*7850*/  LDC R30, c[0x0][0x638] ;  /* 0x00018e00ff1e7b82 */ /* 0x000ee20000000800 */
[----:B------:R-:W-:Y:S01]  /*7860*/  SHF.L.U32 R26, R11, R26, RZ ;  /* 0x0000001a0b1a7219 */ /* 0x000fe200000006ff */
[----:B------:R-:W-:-:S06]  /*7870*/  IMAD.MOV.U32 R6, RZ, RZ, R19 ;  /* 0x000000ffff067224 */ /* 0x000fcc00078e0013 */
[----:B------:R-:W0:Y:S01]  /*7880*/  LDC R31, c[0x0][0x610] ;  /* 0x00018400ff1f7b82 */ /* 0x000e220000000800 */
[----:B----4-:R-:W-:Y:S05]  /*7890*/  @!P0 BRA `(.L_x_164) ;  /* 0x0000000000288947 */ /* 0x010fea0003800000 */
[----:B------:R-:W4:Y:S02]  /*78a0*/  LDC R6, c[0x0][0x64c] ;  /* 0x00019300ff067b82 */ /* 0x000f240000000800 */
[----:B----4-:R-:W-:-:S05]  /*78b0*/  IADD3 R5, P0, R19, R6, RZ ;  /* 0x0000000613057210 */ /* 0x010fca0007f1e0ff */
[----:B------:R-:W-:-:S04]  /*78c0*/  IMAD.X R15, RZ, RZ, R7, P0 ;  /* 0x000000ffff0f7224 */ /* 0x000fc800000e0607 */
[----:B------:R-:W-:-:S04]  /*78d0*/  IMAD.WIDE.U32 R6, R15, R28, RZ ;  /* 0x0000001c0f067225 */ /* 0x000fc800078e00ff */
[----:B0-----:R-:W-:-:S04]  /*78e0*/  IMAD.WIDE.U32 R10, P0, R5, R29, R6 ;  /* 0x0000001d050a7225 */ /* 0x001fc80007800006 */
[----:B------:R-:W-:-:S04]  /*78f0*/  IMAD.WIDE.U32 R6, R5, R28, RZ ;  /* 0x0000001c05067225 */ /* 0x000fc800078e00ff */
[----:B------:R-:W-:Y:S01]  /*7900*/  IMAD.X R13, RZ, RZ, RZ, P0 ;  /* 0x000000ffff0d7224 */ /* 0x000fe200000e06ff */
[----:B------:R-:W-:Y:S01]  /*7910*/  IADD3 RZ, P0, R7, R10, RZ ;  /* 0x0000000a07ff7210 */ /* 0x000fe20007f1e0ff */
[----:B------:R-:W-:-:S04]  /*7920*/  IMAD.MOV.U32 R12, RZ, RZ, R11 ;  /* 0x000000ffff0c7224 */ /* 0x000fc800078e000b */
[----:B------:R-:W-:-:S08]  /*7930*/  IMAD.WIDE.U32.X R6, R15, R29, R12, P0 ;  /* 0x0000001d0f067225 */ /* 0x000fd000000e040c */
.L_x_164:
[----:B--2---:R-:W-:Y:S01]  /*7940*/  SHF.R.U64 R5, R6, R27, R7 ;  /* 0x0000001b06057219 */ /* 0x004fe20000001207 */
[----:B0-----:R-:W-:Y:S01]  /*7950*/  VIADD R7, R20, 0xffffffff ;  /* 0xffffffff14077836 */ /* 0x001fe20000000000 */
[----:B------:R-:W-:Y:S01]  /*7960*/  LOP3.LUT R28, R14, R25, RZ, 0xc0, !PT ;  /* 0x000000190e1c7212 */ /* 0x000fe200078ec0ff */
[----:B------:R-:W-:Y:S02]  /*7970*/  IMAD.MOV R18, RZ, RZ, -R18 ;  /* 0x000000ffff127224 */ /* 0x000fe400078e0a12 */
[----:B------:R-:W-:Y:S01]  /*7980*/  IMAD.MOV R6, RZ, RZ, -R5 ;  /* 0x000000ffff067224 */ /* 0x000fe200078e0a05 */
[----:B------:R-:W-:Y:S01]  /*7990*/  LOP3.LUT R16, R16, R7, RZ, 0xc0, !PT ;  /* 0x0000000710107212 */ /* 0x000fe200078ec0ff */
[----:B------:R-:W-:Y:S02]  /*79a0*/  IMAD R28, R26, R5, R28 ;  /* 0x000000051a1c7224 */ /* 0x000fe400078e021c */
[----:B-1----:R-:W-:Y:S02]  /*79b0*/  @P2 IMAD R23, R21, R18, R22 ;  /* 0x0000001215172224 */ /* 0x002fe400078e0216 */
[----:B---3--:R-:W-:-:S02]  /*79c0*/  IMAD R5, R6, R30, R19 ;  /* 0x0000001e06057224 */ /* 0x008fc400078e0213 */
[----:B------:R-:W-:Y:S02]  /*79d0*/  IMAD R28, R28, R31, R23 ;  /* 0x0000001f1c1c7224 */ /* 0x000fe400078e0217 */
[----:B------:R-:W-:Y:S02]  /*79e0*/  IMAD R5, R5, R20, R16 ;  /* 0x0000001405057224 */ /* 0x000fe400078e0210 */
[----:B------:R-:W-:-:S03]  /*79f0*/  IMAD.MOV.U32 R6, RZ, RZ, 0x1 ;  /* 0x00000001ff067424 */ /* 0x000fc600078e00ff */
[----:B------:R-:W-:Y:S02]  /*7a00*/  SEL R7, R5, R28, !P2 ;  /* 0x0000001c05077207 */ /* 0x000fe40005000000 */
[----:B------:R-:W-:Y:S01]  /*7a10*/  SEL R28, R28, R5, !P2 ;  /* 0x000000051c1c7207 */ /* 0x000fe20005000000 */
[----:B------:R-:W-:-:S07]  /*7a20*/  IMAD.MOV.U32 R5, RZ, RZ, R17 ;  /* 0x000000ffff057224 */ /* 0x000fce00078e0011 */
.L_x_162:
[----:B------:R-:W-:Y:S01]  /*7a30*/  LOP3.LUT P0, RZ, R6, 0xff, RZ, 0xc0, !PT ;  /* 0x000000ff06ff7812 */ /* 0x000fe2000780c0ff */
[----:B------:R-:W-:-:S12]  /*7a40*/  IMAD.MOV.U32 R6, RZ, RZ, R28 ;  /* 0x000000ffff067224 */ /* 0x000fd800078e001c */
[----:B------:R-:W-:Y:S05]  /*7a50*/  @P0 BRA `(.L_x_165) ;  /* 0xffffff9400280947 */ /* 0x000fea000383ffff */
[----:B------:R-:W-:Y:S05]  /*7a60*/  EXIT ;  /* 0x000000000000794d */ /* 0x000fea0003800000 */
.L_x_3:
[----:B0-----:R-:W-:Y:S01]  /*7a70*/  ULDC.64 UR4, c[0x0][0x650] ;  /* 0x0001940000047ab9 */ /* 0x001fe20000000a00 */
        /* <DEDUP_REMOVED lines=25> */
.L_x_167:
[--C-:B------:R-:W-:Y:S01]  /*7c10*/  SHF.R.U64 R16, R14, R18, R15.reuse ;  /* 0x000000120e107219 */ /* 0x100fe2000000120f */
[----:B------:R-:W0:Y:S01]  /*7c20*/  LDC R22, c[0x0][0x618] ;  /* 0x00018600ff167b82 */ /* 0x000e220000000800 */
[----:B------:R-:W-:Y:S01]  /*7c30*/  I2FP.F32.U32 R7, R8 ;  /* 0x0000000800077245 */ /* 0x000fe20000201000 */
[----:B------:R-:W-:Y:S01]  /*7c40*/  ULDC UR4, c[0x0][0x150] ;  /* 0x0000540000047ab9 */ /* 0x000fe20000000800 */
[----:B------:R-:W-:Y:S02]  /*7c50*/  SHF.R.U32.HI R6, RZ, R18, R15 ;  /* 0x00000012ff067219 */ /* 0x000fe4000001160f */
[----:B------:R-:W-:Y:S01]  /*7c60*/  IADD3 R9, P0, RZ, -R16, RZ ;  /* 0x80000010ff097210 */ /* 0x000fe20007f1e0ff */
[----:B------:R-:W-:Y:S01]  /*7c70*/  FMUL R13, R7, UR4 ;  /* 0x00000004070d7c20 */ /* 0x000fe20008400000 */
[----:B------:R-:W-:Y:S01]  /*7c80*/  ULDC UR4, c[0x0][0x154] ;  /* 0x0000550000047ab9 */ /* 0x000fe20000000800 */
[----:B------:R-:W1:Y:S02]  /*7c90*/  LDC.64 R24, c[0x0][0x640] ;  /* 0x00019000ff187b82 */ /* 0x000e640000000a00 */
[----:B------:R-:W-:-:S02]  /*7ca0*/  IMAD.X R11, RZ, RZ, ~R6, P0 ;  /* 0x000000ffff0b7224 */ /* 0x000fc400000e0e06 */
[----:B------:R-:W2:Y:S01]  /*7cb0*/  F2I.U32.TRUNC.NTZ R13, R13 ;  /* 0x0000000d000d7305 */ /* 0x000ea2000020f000 */
[----:B------:R-:W-:-:S03]  /*7cc0*/  IMAD.WIDE.U32 R6, R9, R20, R2 ;  /* 0x0000001409067225 */ /* 0x000fc600078e0002 */
[----:B------:R-:W3:Y:S01]  /*7cd0*/  LDC R15, c[0x0][0x144] ;  /* 0x00005100ff0f7b82 */ /* 0x000ee20000000800 */
[----:B------:R-:W-:-:S04]  /*7ce0*/  IMAD R12, R11, R20, RZ ;  /* 0x000000140b0c7224 */ /* 0x000fc800078e02ff */
[----:B------:R-:W-:Y:S02]  /*7cf0*/  IMAD R9, R9, R21, R12 ;  /* 0x0000001509097224 */ /* 0x000fe400078e020c */
[----:B------:R-:W-:Y:S01]  /*7d00*/  IMAD.MOV.U32 R12, RZ, RZ, -0x1 ;  /* 0xffffffffff0c7424 */ /* 0x000fe200078e00ff */
[----:B------:R-:W4:Y:S01]  /*7d10*/  LDC R18, c[0x0][0x608] ;  /* 0x00018200ff127b82 */ /* 0x000f220000000800 */
[----:B------:R-:W-:Y:S01]  /*7d20*/  IMAD.IADD R7, R7, 0x1, R9 ;  /* 0x0000000107077824 */ /* 0x000fe200078e0209 */
[----:B------:R-:W-:-:S04]  /*7d30*/  I2FP.F32.U32 R9, R10 ;  /* 0x0000000a00097245 */ /* 0x000fc80000201000 */
[-C--:B0-----:R-:W-:Y:S01]  /*7d40*/  SHF.R.U64 R14, R6, R22.reuse, R7 ;  /* 0x00000016060e7219 */ /* 0x081fe20000001207 */
[----:B--2---:R-:W-:Y:S01]  /*7d50*/  IMAD.MOV R6, RZ, RZ, -R13 ;  /* 0x000000ffff067224 */ /* 0x004fe200078e0a0d */
[----:B------:R-:W0:Y:S01]  /*7d60*/  LDC R11, c[0x0][0x658] ;  /* 0x00019600ff0b7b82 */ /* 0x000e220000000800 */
[----:B-1----:R-:W-:Y:S01]  /*7d70*/  ISETP.NE.U32.AND P0, PT, R24, RZ, PT ;  /* 0x000000ff1800720c */ /* 0x002fe20003f05070 */
[----:B------:R-:W-:Y:S01]  /*7d80*/  FMUL R9, R9, UR4 ;  /* 0x0000000409097c20 */ /* 0x000fe20008400000 */
[----:B------:R-:W-:Y:S02]  /*7d90*/  SHF.R.U32.HI R7, RZ, R22, R7 ;  /* 0x00000016ff077219 */ /* 0x000fe40000011607 */
[----:B------:R-:W-:-:S03]  /*7da0*/  ISETP.NE.AND.EX P0, PT, R25, RZ, PT, P0 ;  /* 0x000000ff1900720c */ /* 0x000fc60003f05300 */
[----:B------:R-:W1:Y:S01]  /*7db0*/  LDC R21, c[0x0][0x148] ;  /* 0x00005200ff157b82 */ /* 0x000e620000000800 */
[----:B---3--:R-:W-:Y:S02]  /*7dc0*/  IMAD R22, R15, R6, R8 ;  /* 0x000000060f167224 */ /* 0x008fe400078e0208 */
[----:B------:R-:W-:-:S05]  /*7dd0*/  IMAD.MOV.U32 R8, RZ, RZ, 0x1 ;  /* 0x00000001ff087424 */ /* 0x000fca00078e00ff */
[----:B------:R-:W2:Y:S01]  /*7de0*/  LDC R20, c[0x0][0x600] ;  /* 0x00018000ff147b82 */ /* 0x000ea20000000800 */
[-CC-:B----4-:R-:W-:Y:S02]  /*7df0*/  SHF.R.U64 R17, R14, R18.reuse, R7.reuse ;  /* 0x000000120e117219 */ /* 0x190fe40000001207 */
[----:B------:R-:W-:Y:S02]  /*7e00*/  SHF.R.U32.HI R6, RZ, R18, R7 ;  /* 0x00000012ff067219 */ /* 0x000fe40000011607 */
[----:B------:R3:W4:Y:S03]  /*7e10*/  F2I.U32.TRUNC.NTZ R18, R9 ;  /* 0x0000000900127305 */ /* 0x000726000020f000 */
[----:B------:R-:W1:Y:S01]  /*7e20*/  LDC R23, c[0x0][0x648] ;  /* 0x00019200ff177b82 */ /* 0x000e620000000800 */
[-C--:B0-----:R-:W-:Y:S02]  /*7e30*/  SHF.R.U64 R19, R17, R11.reuse, R6 ;  /* 0x0000000b11137219 */ /* 0x081fe40000001206 */
[----:B------:R-:W-:-:S02]  /*7e40*/  SHF.L.U32 R12, R12, R11, RZ ;  /* 0x0000000b0c0c7219 */ /* 0x000fc400000006ff */
[-C--:B------:R-:W-:Y:S01]  /*7e50*/  SHF.R.U32.HI R7, RZ, R11.reuse, R6 ;  /* 0x0000000bff077219 */ /* 0x080fe20000011606 */
[----:B------:R-:W-:Y:S01]  /*7e60*/  IMAD.MOV.U32 R6, RZ, RZ, R19 ;  /* 0x000000ffff067224 */ /* 0x000fe200078e0013 */
[----:B------:R-:W-:Y:S01]  /*7e70*/  SHF.L.U32 R27, R8, R11, RZ ;  /* 0x0000000b081b7219 */ /* 0x000fe200000006ff */
[----:B------:R-:W0:Y:S01]  /*7e80*/  LDC R26, c[0x0][0x638] ;  /* 0x00018e00ff1a7b82 */ /* 0x000e220000000800 */
[----:B------:R-:W-:-:S07]  /*7e90*/  LOP3.LUT R28, RZ, R12, RZ, 0x33, !PT ;  /* 0x0000000cff1c7212 */ /* 0x000fce00078e33ff */
[----:B------:R-:W0:Y:S01]  /*7ea0*/  LDC R29, c[0x0][0x610] ;  /* 0x00018400ff1d7b82 */ /* 0x000e220000000800 */
[----:B---34-:R-:W-:Y:S05]  /*7eb0*/  @!P0 BRA `(.L_x_168) ;  /* 0x0000000000288947 */ /* 0x018fea0003800000 */
        /* <DEDUP_REMOVED lines=10> */
.L_x_168:
[----:B-1----:R-:W-:Y:S01]  /*7f60*/  SHF.R.U64 R7, R6, R23, R7 ;  /* 0x0000001706077219 */ /* 0x002fe20000001207 */
[----:B--2---:R-:W-:Y:S01]  /*7f70*/  VIADD R9, R20, 0xffffffff ;  /* 0xffffffff14097836 */ /* 0x004fe20000000000 */
[----:B------:R-:W-:Y:S01]  /*7f80*/  LOP3.LUT R6, R17, R28, RZ, 0xc0, !PT ;  /* 0x0000001c11067212 */ /* 0x000fe200078ec0ff */
[----:B------:R-:W-:Y:S02]  /*7f90*/  IMAD.MOV R18, RZ, RZ, -R18 ;  /* 0x000000ffff127224 */ /* 0x000fe400078e0a12 */
[----:B------:R-:W-:Y:S02]  /*7fa0*/  IMAD.MOV R8, RZ, RZ, -R7 ;  /* 0x000000ffff087224 */ /* 0x000fe400078e0a07 */
[----:B------:R-:W-:Y:S01]  /*7fb0*/  IMAD R11, R27, R7, R6 ;  /* 0x000000071b0b7224 */ /* 0x000fe200078e0206 */
[----:B------:R-:W-:Y:S01]  /*7fc0*/  LOP3.LUT R7, R14, R9, RZ, 0xc0, !PT ;  /* 0x000000090e077212 */ /* 0x000fe200078ec0ff */
[----:B------:R-:W-:Y:S02]  /*7fd0*/  @P2 IMAD R22, R21, R18, R10 ;  /* 0x0000001215162224 */ /* 0x000fe400078e020a */
[----:B0-----:R-:W-:-:S02]  /*7fe0*/  IMAD R6, R8, R26, R19 ;  /* 0x0000001a08067224 */ /* 0x001fc400078e0213 */
[----:B------:R-:W-:Y:S02]  /*7ff0*/  IMAD R11, R11, R29, R22 ;  /* 0x0000001d0b0b7224 */ /* 0x000fe400078e0216 */
[----:B------:R-:W-:Y:S02]  /*8000*/  IMAD R6, R6, R20, R7 ;  /* 0x0000001406067224 */ /* 0x000fe400078e0207 */
[----:B------:R-:W-:-:S03]  /*8010*/  IMAD.MOV.U32 R8, RZ, RZ, 0x1 ;  /* 0x00000001ff087424 */ /* 0x000fc600078e00ff */
[----:B------:R-:W-:Y:S02]  /*8020*/  SEL R14, R6, R11, !P2 ;  /* 0x0000000b060e7207 */ /* 0x000fe40005000000 */
[----:B------:R-:W-:Y:S01]  /*8030*/  SEL R11, R11, R6, !P2 ;  /* 0x000000060b0b7207 */ /* 0x000fe20005000000 */
[----:B------:R-:W-:Y:S01]  /*8040*/  IMAD.MOV.U32 R6, RZ, RZ, R16 ;  /* 0x000000ffff067224 */ /* 0x000fe200078e0010 */
[----:B------:R-:W-:-:S07]  /*8050*/  PRMT R7, R8, 0x7610, R7 ;  /* 0x0000761008077816 */ /* 0x000fce0000000007 */
.L_x_166:
[----:B------:R-:W-:-:S08]  /*8060*/  NOP ;  /* 0x0000000000007918 */ /* 0x000fd00000000000 */
[----:B------:R-:W0:-:S00]  /*8070*/  USETMAXREG.DEALLOC.CTAPOOL 0x28 ;  /* 0x00000028000079c8 */ /* 0x000e0000080e0500 */
[----:B0-----:R-:W-:-:S13]  /*8080*/  ISETP.NE.AND P0, PT, R5, RZ, PT ;  /* 0x000000ff0500720c */ /* 0x001fda0003f05270 */
[----:B------:R-:W-:Y:S05]  /*8090*/  @P0 EXIT ;  /* 0x000000000000094d */ /* 0x000fea0003800000 */
[----:B------:R-:W-:Y:S01]  /*80a0*/  LOP3.LUT P0, RZ, R7, 0xff, RZ, 0xc0, !PT ;  /* 0x000000ff07ff7812 */ /* 0x000fe2000780c0ff */
[----:B------:R-:W-:Y:S02]  /*80b0*/  IMAD.MOV.U32 R5, RZ, RZ, 0x1 ;  /* 0x00000001ff057424 */ /* 0x000fe400078e00ff */
[----:B------:R-:W-:-:S10]  /*80c0*/  IMAD.MOV.U32 R13, RZ, RZ, RZ ;  /* 0x000000ffff0d7224 */ /* 0x000fd400078e00ff */
[----:B------:R-:W-:Y:S05]  /*80d0*/  @!P0 BRA `(.L_x_169) ;  /* 0x0000000c00288947 */ /* 0x000fea0003800000 */
[----:B------:R-:W0:Y:S01]  /*80e0*/  LDC R5, c[0x0][0x28c] ;  /* 0x0000a300ff057b82 */ /* 0x000e220000000800 */
[----:B------:R-:W-:Y:S01]  /*80f0*/  ULDC UR5, c[0x0][0x600] ;  /* 0x0001800000057ab9 */ /* 0x000fe20000000800 */
[----:B------:R-:W-:Y:S01]  /*8100*/  ULDC UR4, c[0x0][0xc] ;  /* 0x0000030000047ab9 */ /* 0x000fe20000000800 */
[----:B------:R-:W-:Y:S01]  /*8110*/  UIADD3 UR16, UR5, -0x1, URZ ;  /* 0xffffffff05107890 */ /* 0x000fe2000fffe03f */
[C---:B------:R-:W-:Y:S01]  /*8120*/  LOP3.LUT P3, RZ, R0.reuse, 0x7f, RZ, 0xc0, !PT ;  /* 0x0000007f00ff7812 */ /* 0x040fe2000786c0ff */
[----:B------:R-:W-:Y:S01]  /*8130*/  ULDC UR6, c[0x0][0x658] ;  /* 0x0001960000067ab9 */ /* 0x000fe20000000800 */
[----:B------:R-:W-:Y:S01]  /*8140*/  ULDC UR5, c[0x0][0x10] ;  /* 0x0000040000057ab9 */ /* 0x000fe20000000800 */
[----:B------:R-:W-:Y:S01]  /*8150*/  UMOV UR7, 0xffffffff ;  /* 0xffffffff00077882 */ /* 0x000fe20000000000 */
[----:B------:R-:W-:Y:S01]  /*8160*/  UMOV UR8, 0x1 ;  /* 0x0000000100087882 */ /* 0x000fe20000000000 */
[----:B------:R-:W-:Y:S01]  /*8170*/  UIMAD.WIDE.U32 UR4, UR4, UR5, URZ ;  /* 0x00000005040472a5 */ /* 0x000fe2000f8e003f */
[----:B------:R-:W-:Y:S01]  /*8180*/  LOP3.LUT P0, RZ, R0, 0x1f, RZ, 0xc0, !PT ;  /* 0x0000001f00ff7812 */ /* 0x000fe2000780c0ff */
[----:B------:R-:W-:Y:S01]  /*8190*/  USHF.L.U32 UR7, UR7, UR6, URZ ;  /* 0x0000000607077299 */ /* 0x000fe2000800063f */
[----:B------:R-:W-:Y:S01]  /*81a0*/  BSSY B0, `(.L_x_169) ;  /* 0x00000bd000007945 */ /* 0x000fe20003800000 */
[----:B------:R-:W-:Y:S01]  /*81b0*/  USHF.L.U32 UR18, UR8, UR6, URZ ;  /* 0x0000000608127299 */ /* 0x000fe2000800063f */
[----:B------:R-:W-:Y:S01]  /*81c0*/  IMAD.MOV.U32 R15, RZ, RZ, 0x1 ;  /* 0x00000001ff0f7424 */ /* 0x000fe200078e00ff */
[----:B------:R-:W-:Y:S01]  /*81d0*/  LOP3.LUT R16, R4, 0x2, RZ, 0xfc, !PT ;  /* 0x0000000204107812 */ /* 0x000fe200078efcff */
[----:B------:R-:W-:Y:S01]  /*81e0*/  ULDC UR6, c[0x0][0x14] ;  /* 0x0000050000067ab9 */ /* 0x000fe20000000800 */
[----:B------:R-:W-:Y:S01]  /*81f0*/  PLOP3.LUT P0, PT, P0, P3, PT, 0x8a, 0x0 ;  /* 0x000000000000781c */ /* 0x000fe20000707172 */
[----:B------:R-:W-:Y:S01]  /*8200*/  UIMAD.WIDE.U32 UR20, UR4, UR6, URZ ;  /* 0x00000006041472a5 */ /* 0x000fe2000f8e003f */
[----:B------:R-:W-:Y:S01]  /*8210*/  IMAD.MOV.U32 R13, RZ, RZ, RZ ;  /* 0x000000ffff0d7224 */ /* 0x000fe200078e00ff */
[----:B------:R-:W-:-:S02]  /*8220*/  UIMAD UR13, UR5, UR6, URZ ;  /* 0x00000006050d72a4 */ /* 0x000fc4000f8e023f */
[----:B------:R-:W-:Y:S01]  /*8230*/  ULOP3.LUT UR17, URZ, UR7, URZ, 0x33, !UPT ;  /* 0x000000073f117292 */ /* 0x000fe2000f8e333f */
[----:B0-----:R-:W-:Y:S01]  /*8240*/  VIADD R5, R5, 0x1f ;  /* 0x0000001f05057836 */ /* 0x001fe20000000000 */
[----:B------:R-:W-:Y:S01]  /*8250*/  UIADD3 UR13, UR21, UR13, URZ ;  /* 0x0000000d150d7290 */ /* 0x000fe2000fffe03f */
[----:B------:R-:W-:-:S03]  /*8260*/  ULDC.64 UR22, c[0x0][0x198] ;  /* 0x0000660000167ab9 */ /* 0x000fc60000000a00 */
[----:B------:R-:W-:-:S04]  /*8270*/  SHF.R.S32.HI R8, RZ, 0x1f, R5 ;  /* 0x0000001fff087819 */ /* 0x000fc80000011405 */
[----:B------:R-:W-:Y:S01]  /*8280*/  LEA.HI R8, R8, R5, RZ, 0x5 ;  /* 0x0000000508087211 */ /* 0x000fe200078f28ff */
[----:B------:R-:W-:-:S03]  /*8290*/  IMAD.MOV.U32 R5, RZ, RZ, 0x1 ;  /* 0x00000001ff057424 */ /* 0x000fc600078e00ff */
[----:B------:R-:W-:-:S05]  /*82a0*/  SHF.R.S32.HI R12, RZ, 0x5, R8 ;  /* 0x00000005ff0c7819 */ /* 0x000fca0000011408 */
[----:B------:R-:W-:-:S07]  /*82b0*/  VIADD R0, R12, 0x1 ;  /* 0x000000010c007836 */ /* 0x000fce0000000000 */
.L_x_181:
[----:B------:R-:W-:-:S03]  /*82c0*/  UMOV UR4, 0xffffffff ;  /* 0xffffffff00047882 */ /* 0x000fc60000000000 */
[----:B------:R-:W-:Y:S05]  /*82d0*/  BRA.DIV UR4, `(.L_x_170) ;  /* 0x0000000e04747947 */ /* 0x000fea000b800000 */
[----:B------:R-:W-:-:S13]  /*82e0*/  ELECT P1, URZ, PT ;  /* 0x00000000003f782f */ /* 0x000fda0003820000 */
.L_x_191:
[----:B------:R-:W0:Y:S01]  /*82f0*/  LDC R7, c[0x0][0x28c] ;  /* 0x0000a300ff077b82 */ /* 0x000e220000000800 */
[----:B------:R-:W-:Y:S01]  /*8300*/  BSSY B1, `(.L_x_171) ;  /* 0x0000035000017945 */ /* 0x000fe20003800000 */
[----:B0-----:R-:W-:-:S13]  /*8310*/  ISETP.LT.OR P1, PT, R7, 0x1, !P1 ;  /* 0x000000010700780c */ /* 0x001fda0004f21670 */
[----:B------:R-:W-:Y:S05]  /*8320*/  @P1 BRA `(.L_x_172) ;  /* 0x0000000000c81947 */ /* 0x000fea0003800000 */
[----:B------:R-:W-:Y:S02]  /*8330*/  IMAD.SHL.U32 R14, R14, 0x80, RZ ;  /* 0x000000800e0e7824 */ /* 0x000fe400078e00ff */
[----:B------:R-:W-:Y:S02]  /*8340*/  IMAD.SHL.U32 R17, R11, 0x80, RZ ;  /* 0x000000800b117824 */ /* 0x000fe400078e00ff */
[----:B------:R-:W-:Y:S02]  /*8350*/  IMAD.MOV.U32 R20, RZ, RZ, RZ ;  /* 0x000000ffff147224 */ /* 0x000fe400078e00ff */
[----:B------:R-:W-:Y:S02]  /*8360*/  IMAD.MOV.U32 R7, RZ, RZ, R0 ;  /* 0x000000ffff077224 */ /* 0x000fe400078e0000 */
[----:B------:R-:W-:Y:S02]  /*8370*/  IMAD.MOV.U32 R8, RZ, RZ, R5 ;  /* 0x000000ffff087224 */ /* 0x000fe400078e0005 */
[----:B------:R-:W-:-:S07]  /*8380*/  IMAD.MOV.U32 R9, RZ, RZ, R13 ;  /* 0x000000ffff097224 */ /* 0x000fce00078e000d */
.L_x_176:
[----:B------:R-:W0:Y:S01]  /*8390*/  S2R R11, SR_CgaCtaId ;  /* 0x00000000000b7919 */ /* 0x000e220000008800 */
[----:B------:R-:W-:-:S04]  /*83a0*/  MOV R10, 0x400 ;  /* 0x00000400000a7802 */ /* 0x000fc80000000f00 */
[----:B0-----:R-:W-:Y:S02]  /*83b0*/  LEA R18, R11, R10, 0x18 ;  /* 0x0000000a0b127211 */ /* 0x001fe400078ec0ff */
[----:B------:R-:W-:Y:S01]  /*83c0*/  SHF.L.U32 R10, R8, 0x1f, RZ ;  /* 0x0000001f080a7819 */ /* 0x000fe200000006ff */
[----:B------:R-:W0:Y:S02]  /*83d0*/  @!P3 LDC R11, c[0x0][0x500] ;  /* 0x00014000ff0bbb82 */ /* 0x000e240000000800 */
[----:B------:R-:W-:-:S04]  /*83e0*/  IMAD R19, R9, 0x8, R18 ;  /* 0x0000000809137824 */ /* 0x000fc800078e0212 */
[----:B------:R-:W1:Y:S02]  /*83f0*/  SYNCS.PHASECHK.TRANS64.TRYWAIT P1, [R19+URZ+0x18], R10 ;  /* 0x0000180a130075a7 */ /* 0x000e64000802017f */
[----:B-1----:R-:W-:Y:S05]  /*8400*/  @!P1 BRA `(.L_x_173) ;  /* 0x0000000c00489947 */ /* 0x002fea0003800000 */
.L_x_192:
[----:B-1----:R-:W-:Y:S01]  /*8410*/  PRMT R10, R16, 0x9910, RZ ;  /* 0x00009910100a7816 */ /* 0x002fe200000000ff */
[----:B0-----:R0:W-:Y:S03]  /*8420*/  @!P3 SYNCS.ARRIVE.TRANS64 RZ, [R19+URZ], R11 ;  /* 0x0000000b13ffb9a7 */ /* 0x0011e6000800003f */
[----:B------:R-:W-:-:S13]  /*8430*/  ISETP.NE.AND P1, PT, R10, 0x2, PT ;  /* 0x000000020a00780c */ /* 0x000fda0003f25270 */
[----:B0-----:R-:W-:Y:S05]  /*8440*/  @P1 BRA `(.L_x_174) ;  /* 0x0000000000041947 */ /* 0x001fea0003800000 */
[----:B------:R-:W-:Y:S01]  /*8450*/  BPT.TRAP 0x1 ;  /* 0x000000040000795c */ /* 0x000fe20000300000 */
.L_x_174:
[----:B------:R-:W-:Y:S05]  /*8460*/  @P0 BRA `(.L_x_175) ;  /* 0x0000000000040947 */ /* 0x000fea0003800000 */
[----:B------:R-:W-:Y:S01]  /*8470*/  BPT.TRAP 0x1 ;  /* 0x000000040000795c */ /* 0x000fe20000300000 */
.L_x_175:
[----:B------:R-:W-:Y:S01]  /*8480*/  IMAD R18, R9, 0x1000, R18 ;  /* 0x0000100009127824 */ /* 0x000fe200078e0212 */
[----:B------:R-:W-:Y:S01]  /*8490*/  R2UR UR9, R19 ;  /* 0x00000000130972ca */ /* 0x000fe200000e0000 */
[----:B------:R-:W-:Y:S01]  /*84a0*/  VIADD R7, R7, 0xffffffff ;  /* 0xffffffff07077836 */ /* 0x000fe20000000000 */
[----:B------:R-:W-:Y:S01]  /*84b0*/  UIADD3 UR4, UP0, UR22, 0xf0, URZ ;  /* 0x000000f016047890 */ /* 0x000fe2000ff1e03f */
[----:B------:R-:W-:Y:S01]  /*84c0*/  R2UR UR11, R17 ;  /* 0x00000000110b72ca */ /* 0x000fe200000e0000 */
[----:B------:R-:W-:Y:S01]  /*84d0*/  UIADD3 UR24, UP1, UR22, 0x1f0, URZ ;  /* 0x000001f016187890 */ /* 0x000fe2000ff3e03f */
[----:B------:R-:W-:Y:S01]  /*84e0*/  R2UR UR8, R18 ;  /* 0x00000000120872ca */ /* 0x000fe200000e0000 */
[----:B------:R-:W-:Y:S01]  /*84f0*/  UIADD3.X UR5, URZ, UR23, URZ, UP0, !UPT ;  /* 0x000000173f057290 */ /* 0x000fe200087fe43f */
[----:B------:R-:W-:Y:S01]  /*8500*/  R2UR UR10, R20 ;  /* 0x00000000140a72ca */ /* 0x000fe200000e0000 */
[----:B------:R-:W-:Y:S01]  /*8510*/  VIADD R9, R9, 0x1 ;  /* 0x0000000109097836 */ /* 0x000fe20000000000 */
[----:B------:R-:W-:Y:S01]  /*8520*/  R2UR UR12, R6 ;  /* 0x00000000060c72ca */ /* 0x000fe200000e0000 */
[----:B------:R-:W-:Y:S01]  /*8530*/  UIADD3.X UR25, URZ, UR23, URZ, UP1, !UPT ;  /* 0x000000173f197290 */ /* 0x000fe20008ffe43f */
[----:B------:R-:W-:Y:S01]  /*8540*/  R2UR UR19, R14 ;  /* 0x000000000e1372ca */ /* 0x000fe200000e0000 */
[----:B------:R-:W-:Y:S01]  /*8550*/  UMOV UR6, 0x0 ;  /* 0x0000000000067882 */ /* 0x000fe20000000000 */
[----:B------:R-:W-:Y:S01]  /*8560*/  ISETP.GT.AND P4, PT, R7, 0x1, PT ;  /* 0x000000010700780c */ /* 0x000fe20003f84270 */
[----:B------:R-:W-:Y:S01]  /*8570*/  UMOV UR7, 0x10000000 ;  /* 0x1000000000077882 */ /* 0x000fe20000000000 */
[----:B------:R-:W-:Y:S01]  /*8580*/  ISETP.NE.AND P1, PT, R9, 0x3, PT ;  /* 0x000000030900780c */ /* 0x000fe20003f25270 */
[----:B------:R-:W-:-:S02]  /*8590*/  VIADD R20, R20, 0x20 ;  /* 0x0000002014147836 */ /* 0x000fc40000000000 */
[----:B------:R-:W-:Y:S01]  /*85a0*/  UIADD3 UR14, UR8, 0x100, URZ ;  /* 0x00000100080e7890 */ /* 0x000fe2000fffe03f */
[----:B------:R-:W-:Y:S01]  /*85b0*/  SEL R11, RZ, 0x1, P1 ;  /* 0x00000001ff0b7807 */ /* 0x000fe20000800000 */
[----:B------:R-:W-:Y:S01]  /*85c0*/  UIADD3 UR15, UR8, 0x3100, URZ ;  /* 0x00003100080f7890 */ /* 0x000fe2000fffe03f */
[----:B------:R-:W-:Y:S02]  /*85d0*/  SEL R9, R9, RZ, P1 ;  /* 0x000000ff09097207 */ /* 0x000fe40000800000 */
[----:B------:R-:W-:Y:S02]  /*85e0*/  LOP3.LUT R8, R8, R11, RZ, 0x3c, !PT ;  /* 0x0000000b08087212 */ /* 0x000fe400078e3cff */
[----:B------:R-:W-:Y:S02]  /*85f0*/  UMOV UR8, UR14 ;  /* 0x0000000e00087c82 */ /* 0x000fe40008000000 */
[----:B------:R0:W-:Y:S02]  /*8600*/  UTMALDG.3D [UR8], [UR4], desc[UR6] ;  /* 0x00000608040075b4 */ /* 0x0001e40008011000 */
[----:B0-----:R-:W-:Y:S01]  /*8610*/  UMOV UR8, UR15 ;  /* 0x0000000f00087c82 */ /* 0x001fe20008000000 */
[----:B------:R-:W-:-:S02]  /*8620*/  UMOV UR11, UR19 ;  /* 0x00000013000b7c82 */ /* 0x000fc40008000000 */
[----:B------:R0:W-:Y:S02]  /*8630*/  UTMALDG.3D [UR8], [UR24], desc[UR6] ;  /* 0x00000608180075b4 */ /* 0x0001e40008011000 */
[----:B0-----:R-:W-:Y:S05]  /*8640*/  @P4 BRA `(.L_x_176) ;  /* 0xfffffffc00504947 */ /* 0x001fea000383ffff */
.L_x_172:
[----:B------:R-:W-:Y:S05]  /*8650*/  BSYNC B1 ;  /* 0x0000000000017941 */ /* 0x000fea0003800000 */
.L_x_171:
[----:B------:R-:W-:Y:S01]  /*8660*/  LOP3.LUT P4, RZ, R15, 0xff, RZ, 0xc0, !PT ;  /* 0x000000ff0fff7812 */ /* 0x000fe2000788c0ff */
[----:B------:R-:W-:Y:S01]  /*8670*/  IMAD.IADD R13, R12, 0x1, R13 ;  /* 0x000000010c0d7824 */ /* 0x000fe200078e020d */
[----:B------:R-:W-:Y:S01]  /*8680*/  IADD3 R2, P5, R2, UR20, RZ ;  /* 0x0000001402027c10 */ /* 0x000fe2000ffbe0ff */
[----:B------:R-:W-:Y:S01]  /*8690*/  ULDC.64 UR4, c[0x0][0x650] ;  /* 0x0001940000047ab9 */ /* 0x000fe20000000a00 */
[----:B------:R-:W-:Y:S01]  /*86a0*/  BSSY B1, `(.L_x_177) ;  /* 0x000006a000017945 */ /* 0x000fe20003800000 */
[----:B------:R-:W-:Y:S01]  /*86b0*/  IMAD.MOV.U32 R11, RZ, RZ, -0x1 ;  /* 0xffffffffff0b7424 */ /* 0x000fe200078e00ff */
[----:B------:R-:W-:Y:S01]  /*86c0*/  ISETP.GT.U32.AND P1, PT, R13, 0x2, PT ;  /* 0x000000020d00780c */ /* 0x000fe20003f24070 */
[----:B------:R-:W-:Y:S01]  /*86d0*/  IMAD.MOV.U32 R14, RZ, RZ, -0x1 ;  /* 0xffffffffff0e7424 */ /* 0x000fe200078e00ff */
[----:B------:R-:W-:Y:S02]  /*86e0*/  IADD3.X R3, R3, UR13, RZ, P5, !PT ;  /* 0x0000000d03037c10 */ /* 0x000fe4000affe4ff */
[----:B------:R-:W-:-:S02]  /*86f0*/  ISETP.LT.U32.AND P1, PT, R12, 0x3, P1 ;  /* 0x000000030c00780c */ /* 0x000fc40000f21070 */
[----:B------:R-:W-:Y:S01]  /*8700*/  PRMT R15, RZ, 0x7610, R15 ;  /* 0x00007610ff0f7816 */ /* 0x000fe2000000000f */
[----:B------:R-:W0:Y:S01]  /*8710*/  @P4 S2R R7, SR_CgaCtaId ;  /* 0x0000000000074919 */ /* 0x000e220000008800 */
[----:B------:R-:W-:-:S04]  /*8720*/  @P4 MOV R6, 0x400 ;  /* 0x0000040000064802 */ /* 0x000fc80000000f00 */
[----:B0-----:R-:W-:Y:S01]  /*8730*/  @P4 LEA R8, R7, R6, 0x18 ;  /* 0x0000000607084211 */ /* 0x001fe200078ec0ff */
[----:B------:R-:W-:Y:S01]  /*8740*/  IMAD.WIDE.U32 R6, R13, -0x55555555, RZ ;  /* 0xaaaaaaab0d067825 */ /* 0x000fe200078e00ff */
[----:B------:R-:W-:Y:S02]  /*8750*/  SEL R6, RZ, 0x1, !P1 ;  /* 0x00000001ff067807 */ /* 0x000fe40004800000 */
[----:B------:R-:W-:Y:S01]  /*8760*/  ISETP.GE.U32.AND P1, PT, R2, UR4, PT ;  /* 0x0000000402007c0c */ /* 0x000fe2000bf26070 */
[----:B------:R0:W-:Y:S01]  /*8770*/  @P4 SYNCS.ARRIVE.TRANS64.A1T0 RZ, [R8+URZ+0x48], RZ ;  /* 0x000048ff08ff49a7 */ /* 0x0001e2000810003f */
[----:B------:R-:W-:Y:S02]  /*8780*/  ISETP.GE.U32.AND P4, PT, R12, 0x3, PT ;  /* 0x000000030c00780c */ /* 0x000fe40003f86070 */
[----:B------:R-:W-:Y:S02]  /*8790*/  ISETP.GE.U32.AND.EX P1, PT, R3, UR5, PT, P1 ;  /* 0x0000000503007c0c */ /* 0x000fe4000bf26110 */
[----:B------:R-:W-:Y:S01]  /*87a0*/  LOP3.LUT R5, R5, R6, RZ, 0x3c, !PT ;  /* 0x0000000605057212 */ /* 0x000fe200078e3cff */
[----:B------:R-:W-:Y:S01]  /*87b0*/  IMAD.MOV.U32 R6, RZ, RZ, -0x1 ;  /* 0xffffffffff067424 */ /* 0x000fe200078e00ff */
[----:B0-----:R-:W-:-:S02]  /*87c0*/  SHF.R.U32.HI R8, RZ, 0x1, R7 ;  /* 0x00000001ff087819 */ /* 0x001fc40000011607 */
[----:B------:R-:W-:-:S03]  /*87d0*/  PRMT R7, RZ, 0x7610, R7 ;  /* 0x00007610ff077816 */ /* 0x000fc60000000007 */
[----:B------:R-:W-:Y:S02]  /*87e0*/  IMAD R13, R8, -0x3, R13 ;  /* 0xfffffffd080d7824 */ /* 0x000fe400078e020d */
[----:B------:R-:W-:Y:S02]  /*87f0*/  @P4 LOP3.LUT R5, R5, 0x1, R8, 0x78, !PT ;  /* 0x0000000105054812 */ /* 0x000fe400078e7808 */
[----:B------:R-:W-:Y:S05]  /*8800*/  @P1 BRA `(.L_x_178) ;  /* 0x00000004004c1947 */ /* 0x000fea0003800000 */
[----:B------:R-:W-:Y:S01]  /*8810*/  ULDC.64 UR4, c[0x0][0x628] ;  /* 0x00018a0000047ab9 */ /* 0x000fe20000000a00 */
[----:B------:R-:W0:Y:S01]  /*8820*/  S2R R17, SR_CTAID.X ;  /* 0x0000000000117919 */ /* 0x000e220000002500 */
[----:B------:R-:W-:Y:S01]  /*8830*/  ISETP.NE.U32.AND P1, PT, RZ, UR4, PT ;  /* 0x00000004ff007c0c */ /* 0x000fe2000bf25070 */
[----:B------:R-:W-:Y:S01]  /*8840*/  ULDC UR7, c[0x0][0x630] ;  /* 0x00018c0000077ab9 */ /* 0x000fe20000000800 */
[----:B------:R-:W-:Y:S01]  /*8850*/  IMAD.MOV.U32 R6, RZ, RZ, R2 ;  /* 0x000000ffff067224 */ /* 0x000fe200078e0002 */
[----:B------:R-:W1:Y:S01]  /*8860*/  S2R R14, SR_CTAID.Y ;  /* 0x00000000000e7919 */ /* 0x000e620000002600 */
[----:B------:R-:W-:Y:S01]  /*8870*/  ISETP.NE.AND.EX P1, PT, RZ, UR5, PT, P1 ;  /* 0x00000005ff007c0c */ /* 0x000fe2000bf25310 */
[----:B------:R-:W-:-:S12]  /*8880*/  IMAD.MOV.U32 R7, RZ, RZ, R3 ;  /* 0x000000ffff077224 */ /* 0x000fd800078e0003 */
[----:B------:R-:W-:Y:S05]  /*8890*/  @!P1 BRA `(.L_x_179) ;  /* 0x0000000000289947 */ /* 0x000fea0003800000 */
[----:B------:R-:W-:Y:S02]  /*88a0*/  ULDC UR6, c[0x0][0x634] ;  /* 0x00018d0000067ab9 */ /* 0x000fe40000000800 */
[----:B------:R-:W-:-:S05]  /*88b0*/  IADD3 R11, P1, R2, UR6, RZ ;  /* 0x00000006020b7c10 */ /* 0x000fca000ff3e0ff */
[----:B------:R-:W-:-:S04]  /*88c0*/  IMAD.X R19, RZ, RZ, R3, P1 ;  /* 0x000000ffff137224 */ /* 0x000fc800008e0603 */
[----:B------:R-:W-:-:S04]  /*88d0*/  IMAD.WIDE.U32 R8, R19, UR4, RZ ;  /* 0x0000000413087c25 */ /* 0x000fc8000f8e00ff */
[----:B------:R-:W-:-:S04]  /*88e0*/  IMAD.WIDE.U32 R8, P1, R11, UR5, R8 ;  /* 0x000000050b087c25 */ /* 0x000fc8000f820008 */
[----:B------:R-:W-:-:S04]  /*88f0*/  IMAD.WIDE.U32 R10, R11, UR4, RZ ;  /* 0x000000040b0a7c25 */ /* 0x000fc8000f8e00ff */
[----:B------:R-:W-:Y:S01]  /*8900*/  IMAD.X R7, RZ, RZ, RZ, P1 ;  /* 0x000000ffff077224 */ /* 0x000fe200008e06ff */
[----:B------:R-:W-:Y:S01]  /*8910*/  IADD3 RZ, P1, R11, R8, RZ ;  /* 0x000000080bff7210 */ /* 0x000fe20007f3e0ff */
[----:B------:R-:W-:-:S04]  /*8920*/  IMAD.MOV.U32 R6, RZ, RZ, R9 ;  /* 0x000000ffff067224 */ /* 0x000fc800078e0009 */
[----:B------:R-:W-:-:S08]  /*8930*/  IMAD.WIDE.U32.X R6, R19, UR5, R6, P1 ;  /* 0x0000000513067c25 */ /* 0x000fd000088e0406 */
.L_x_179:
[--C-:B------:R-:W-:Y:S01]  /*8940*/  SHF.R.U64 R10, R6, UR7, R7.reuse ;  /* 0x00000007060a7c19 */ /* 0x100fe20008001207 */
[----:B------:R-:W-:Y:S01]  /*8950*/  ULDC.64 UR4, c[0x0][0x620] ;  /* 0x0001880000047ab9 */ /* 0x000fe20000000a00 */
[----:B------:R-:W-:Y:S01]  /*8960*/  SHF.R.U32.HI R6, RZ, UR7, R7 ;  /* 0x00000007ff067c19 */ /* 0x000fe20008011607 */
[----:B------:R-:W2:Y:S01]  /*8970*/  LDC R22, c[0x0][0x144] ;  /* 0x00005100ff167b82 */ /* 0x000ea20000000800 */
[----:B------:R-:W-:Y:S01]  /*8980*/  IADD3 R9, P1, RZ, -R10, RZ ;  /* 0x8000000aff097210 */ /* 0x000fe20007f3e0ff */
[----:B------:R-:W-:Y:S01]  /*8990*/  ULDC.64 UR8, c[0x0][0x640] ;  /* 0x0001900000087ab9 */ /* 0x000fe20000000a00 */
[----:B0-----:R-:W-:Y:S01]  /*89a0*/  I2FP.F32.U32 R11, R17 ;  /* 0x00000011000b7245 */ /* 0x001fe20000201000 */
[----:B------:R-:W-:Y:S02]  /*89b0*/  ULDC UR6, c[0x0][0x608] ;  /* 0x0001820000067ab9 */ /* 0x000fe40000000800 */
[----:B------:R-:W-:Y:S01]  /*89c0*/  IMAD.X R6, RZ, RZ, ~R6, P1 ;  /* 0x000000ffff067224 */ /* 0x000fe200008e0e06 */
[----:B------:R-:W-:Y:S01]  /*89d0*/  ISETP.NE.U32.AND P1, PT, RZ, UR8, PT ;  /* 0x00000008ff007c0c */ /* 0x000fe2000bf25070 */
[----:B------:R-:W0:Y:S02]  /*89e0*/  LDC R19, c[0x0][0x148] ;  /* 0x00005200ff137b82 */ /* 0x000e240000000800 */
[----:B------:R-:W-:Y:S01]  /*89f0*/  IMAD R8, R6, UR4, RZ ;  /* 0x0000000406087c24 */ /* 0x000fe2000f8e02ff */
[----:B------:R-:W-:Y:S01]  /*8a00*/  ISETP.NE.AND.EX P1, PT, RZ, UR9, PT, P1 ;  /* 0x00000009ff007c0c */ /* 0x000fe2000bf25310 */
[----:B------:R-:W-:Y:S01]  /*8a10*/  IMAD.WIDE.U32 R6, R9, UR4, R2 ;  /* 0x0000000409067c25 */ /* 0x000fe2000f8e0002 */
[----:B------:R-:W-:-:S03]  /*8a20*/  ULDC UR4, c[0x0][0x150] ;  /* 0x0000540000047ab9 */ /* 0x000fc60000000800 */
[----:B------:R-:W-:Y:S02]  /*8a30*/  IMAD R9, R9, UR5, R8 ;  /* 0x0000000509097c24 */ /* 0x000fe4000f8e0208 */
[----:B------:R-:W-:Y:S01]  /*8a40*/  FMUL R8, R11, UR4 ;  /* 0x000000040b087c20 */ /* 0x000fe20008400000 */
[----:B------:R-:W-:Y:S01]  /*8a50*/  ULDC UR4, c[0x0][0x618] ;  /* 0x0001860000047ab9 */ /* 0x000fe20000000800 */
[----:B------:R-:W-:Y:S01]  /*8a60*/  ULDC UR5, c[0x0][0x154] ;  /* 0x0000550000057ab9 */ /* 0x000fe20000000800 */
[----:B------:R-:W-:-:S03]  /*8a70*/  IMAD.IADD R7, R7, 0x1, R9 ;  /* 0x0000000107077824 */ /* 0x000fc600078e0209 */
[----:B------:R-:W3:Y:S02]  /*8a80*/  F2I.U32.TRUNC.NTZ R8, R8 ;  /* 0x0000000800087305 */ /* 0x000ee4000020f000 */
[----:B------:R-:W-:Y:S02]  /*8a90*/  SHF.R.U64 R11, R6, UR4, R7 ;  /* 0x00000004060b7c19 */ /* 0x000fe40008001207 */
[----:B-1----:R-:W-:-:S05]  /*8aa0*/  I2FP.F32.U32 R6, R14 ;  /* 0x0000000e00067245 */ /* 0x002fca0000201000 */
[----:B------:R-:W-:Y:S01]  /*8ab0*/  FMUL R21, R6, UR5 ;  /* 0x0000000506157c20 */ /* 0x000fe20008400000 */
[----:B------:R-:W-:Y:S01]  /*8ac0*/  SHF.R.U32.HI R6, RZ, UR4, R7 ;  /* 0x00000004ff067c19 */ /* 0x000fe20008011607 */
[----:B------:R-:W-:-:S03]  /*8ad0*/  ULDC UR4, c[0x0][0x658] ;  /* 0x0001960000047ab9 */ /* 0x000fc60000000800 */
[--C-:B------:R-:W-:Y:S01]  /*8ae0*/  SHF.R.U64 R20, R11, UR6, R6.reuse ;  /* 0x000000060b147c19 */ /* 0x100fe20008001206 */
[----:B------:R-:W1:Y:S01]  /*8af0*/  F2I.U32.TRUNC.NTZ R21, R21 ;  /* 0x0000001500157305 */ /* 0x000e62000020f000 */
[----:B------:R-:W-:Y:S01]  /*8b00*/  SHF.R.U32.HI R7, RZ, UR6, R6 ;  /* 0x00000006ff077c19 */ /* 0x000fe20008011606 */
[----:B---3--:R-:W-:-:S03]  /*8b10*/  IMAD.MOV R8, RZ, RZ, -R8 ;  /* 0x000000ffff087224 */ /* 0x008fc600078e0a08 */
[----:B------:R-:W-:Y:S01]  /*8b20*/  SHF.R.U64 R18, R20, UR4, R7 ;  /* 0x0000000414127c19 */ /* 0x000fe20008001207 */
[----:B--2---:R-:W-:Y:S01]  /*8b30*/  IMAD R17, R22, R8, R17 ;  /* 0x0000000816117224 */ /* 0x004fe200078e0211 */
[----:B------:R-:W-:-:S03]  /*8b40*/  SHF.R.U32.HI R23, RZ, UR4, R7 ;  /* 0x00000004ff177c19 */ /* 0x000fc60008011607 */
[----:B------:R-:W-:Y:S02]  /*8b50*/  IMAD.MOV.U32 R6, RZ, RZ, R18 ;  /* 0x000000ffff067224 */ /* 0x000fe400078e0012 */
[----:B------:R-:W-:Y:S01]  /*8b60*/  IMAD.MOV.U32 R7, RZ, RZ, R23 ;  /* 0x000000ffff077224 */ /* 0x000fe200078e0017 */
[----:B-1----:R-:W-:Y:S06]  /*8b70*/  @!P1 BRA `(.L_x_180) ;  /* 0x0000000000289947 */ /* 0x002fec0003800000 */
[----:B------:R-:W-:Y:S02]  /*8b80*/  ULDC UR4, c[0x0][0x64c] ;  /* 0x0001930000047ab9 */ /* 0x000fe40000000800 */
[----:B------:R-:W-:-:S05]  /*8b90*/  IADD3 R7, P1, R18, UR4, RZ ;  /* 0x0000000412077c10 */ /* 0x000fca000ff3e0ff */
[----:B------:R-:W-:-:S04]  /*8ba0*/  IMAD.X R23, RZ, RZ, R23, P1 ;  /* 0x000000ffff177224 */ /* 0x000fc800008e0617 */
[----:B------:R-:W-:-:S04]  /*8bb0*/  IMAD.WIDE.U32 R8, R23, UR8, RZ ;  /* 0x0000000817087c25 */ /* 0x000fc8000f8e00ff */
[----:B------:R-:W-:-:S04]  /*8bc0*/  IMAD.WIDE.U32 R8, P1, R7, UR9, R8 ;  /* 0x0000000907087c25 */ /* 0x000fc8000f820008 */
[----:B------:R-:W-:-:S04]  /*8bd0*/  IMAD.WIDE.U32 R6, R7, UR8, RZ ;  /* 0x0000000807067c25 */ /* 0x000fc8000f8e00ff */
[----:B------:R-:W-:Y:S01]  /*8be0*/  IMAD.MOV.U32 R6, RZ, RZ, R9 ;  /* 0x000000ffff067224 */ /* 0x000fe200078e0009 */
[----:B------:R-:W-:Y:S01]  /*8bf0*/  IADD3 RZ, P4, R7, R8, RZ ;  /* 0x0000000807ff7210 */ /* 0x000fe20007f9e0ff */
[----:B------:R-:W-:-:S04]  /*8c00*/  IMAD.X R7, RZ, RZ, RZ, P1 ;  /* 0x000000ffff077224 */ /* 0x000fc800008e06ff */
[----:B------:R-:W-:-:S08]  /*8c10*/  IMAD.WIDE.U32.X R6, R23, UR9, R6, P4 ;  /* 0x0000000917067c25 */ /* 0x000fd0000a0e0406 */
.L_x_180:
[----:B------:R-:W-:Y:S01]  /*8c20*/  ULDC UR4, c[0x0][0x648] ;  /* 0x0001920000047ab9 */ /* 0x000fe20000000800 */
[----:B------:R-:W-:Y:S01]  /*8c30*/  LOP3.LUT R20, R20, UR17, RZ, 0xc0, !PT ;  /* 0x0000001114147c12 */ /* 0x000fe2000f8ec0ff */
[----:B------:R-:W-:Y:S01]  /*8c40*/  IMAD.MOV R21, RZ, RZ, -R21 ;  /* 0x000000ffff157224 */ /* 0x000fe200078e0a15 */
[----:B------:R-:W-:Y:S01]  /*8c50*/  SHF.R.U64 R7, R6, UR4, R7 ;  /* 0x0000000406077c19 */ /* 0x000fe20008001207 */
[----:B------:R-:W-:Y:S01]  /*8c60*/  ULDC UR4, c[0x0][0x638] ;  /* 0x00018e0000047ab9 */ /* 0x000fe20000000800 */
[----:B------:R-:W-:Y:S01]  /*8c70*/  LOP3.LUT R11, R11, UR16, RZ, 0xc0, !PT ;  /* 0x000000100b0b7c12 */ /* 0x000fe2000f8ec0ff */
[----:B0-----:R-:W-:Y:S01]  /*8c80*/  @P2 IMAD R17, R19, R21, R14 ;  /* 0x0000001513112224 */ /* 0x001fe200078e020e */
[----:B------:R-:W-:Y:S01]  /*8c90*/  ULDC UR5, c[0x0][0x610] ;  /* 0x0001840000057ab9 */ /* 0x000fe20000000800 */
[----:B------:R-:W-:Y:S02]  /*8ca0*/  IMAD.MOV R9, RZ, RZ, -R7 ;  /* 0x000000ffff097224 */ /* 0x000fe400078e0a07 */
[----:B------:R-:W-:-:S02]  /*8cb0*/  IMAD R20, R7, UR18, R20 ;  /* 0x0000001207147c24 */ /* 0x000fc4000f8e0214 */
[----:B------:R-:W-:Y:S01]  /*8cc0*/  IMAD R18, R9, UR4, R18 ;  /* 0x0000000409127c24 */ /* 0x000fe2000f8e0212 */
[----:B------:R-:W-:Y:S01]  /*8cd0*/  ULDC UR4, c[0x0][0x600] ;  /* 0x0001800000047ab9 */ /* 0x000fe20000000800 */
[----:B------:R-:W-:Y:S02]  /*8ce0*/  IMAD R17, R20, UR5, R17 ;  /* 0x0000000514117c24 */ /* 0x000fe4000f8e0211 */
[----:B------:R-:W-:Y:S02]  /*8cf0*/  IMAD R18, R18, UR4, R11 ;  /* 0x0000000412127c24 */ /* 0x000fe4000f8e020b */
[----:B------:R-:W-:Y:S02]  /*8d00*/  IMAD.MOV.U32 R7, RZ, RZ, 0x1 ;  /* 0x00000001ff077424 */ /* 0x000fe400078e00ff */
[----:B------:R-:W-:Y:S01]  /*8d10*/  IMAD.MOV.U32 R6, RZ, RZ, R10 ;  /* 0x000000ffff067224 */ /* 0x000fe200078e000a */
[----:B------:R-:W-:Y:S02]  /*8d20*/  SEL R14, R18, R17, !P2 ;  /* 0x00000011120e7207 */ /* 0x000fe40005000000 */
[----:B------:R-:W-:-:S07]  /*8d30*/  SEL R11, R17, R18, !P2 ;  /* 0x00000012110b7207 */ /* 0x000fce0005000000 */
.L_x_178:
[----:B------:R-:W-:Y:S05]  /*8d40*/  BSYNC B1 ;  /* 0x0000000000017941 */ /* 0x000fea0003800000 */
.L_x_177:
[----:B------:R-:W-:-:S13]  /*8d50*/  LOP3.LUT P1, RZ, R7, 0xff, RZ, 0xc0, !PT ;  /* 0x000000ff07ff7812 */ /* 0x000fda000782c0ff */
[----:B------:R-:W-:Y:S05]  /*8d60*/  @P1 BRA `(.L_x_181) ;  /* 0xfffffff400541947 */ /* 0x000fea000383ffff */
[----:B------:R-:W-:Y:S05]  /*8d70*/  BSYNC B0 ;  /* 0x0000000000007941 */ /* 0x000fea0003800000 */
.L_x_169:
[----:B------:R-:W-:-:S03]  /*8d80*/  UMOV UR4, 0xffffffff ;  /* 0xffffffff00047882 */ /* 0x000fc60000000000 */
[----:B------:R-:W-:Y:S05]  /*8d90*/  BRA.DIV UR4, `(.L_x_182) ;  /* 0x0000000204f87947 */ /* 0x000fea000b800000 */
[----:B------:R-:W-:-:S13]  /*8da0*/  ELECT P0, URZ, PT ;  /* 0x00000000003f782f */ /* 0x000fda0003800000 */
.L_x_195:
[----:B------:R-:W-:Y:S04]  /*8db0*/  BSSY B0, `(.L_x_183) ;  /* 0x0000022000007945 */ /* 0x000fe80003800000 */
[----:B------:R-:W-:Y:S05]  /*8dc0*/  @!P0 BRA `(.L_x_184) ;  /* 0x0000000000808947 */ /* 0x000fea0003800000 */
[----:B------:R-:W-:-:S04]  /*8dd0*/  LOP3.LUT R4, R4, 0x2, RZ, 0xfc, !PT ;  /* 0x0000000204047812 */ /* 0x000fc800078efcff */
[----:B------:R-:W-:-:S13]  /*8de0*/  ISETP.NE.AND P0, PT, R4, 0x3, PT ;  /* 0x000000030400780c */ /* 0x000fda0003f05270 */
[----:B------:R-:W-:Y:S05]  /*8df0*/  @!P0 BRA `(.L_x_185) ;  /* 0x0000000000048947 */ /* 0x000fea0003800000 */
[----:B------:R-:W-:Y:S01]  /*8e00*/  BPT.TRAP 0x1 ;  /* 0x000000040000795c */ /* 0x000fe20000300000 */
.L_x_185:
[----:B------:R-:W0:Y:S01]  /*8e10*/  S2R R3, SR_CgaCtaId ;  /* 0x0000000000037919 */ /* 0x000e220000008800 */
[----:B------:R-:W-:-:S04]  /*8e20*/  MOV R0, 0x400 ;  /* 0x0000040000007802 */ /* 0x000fc80000000f00 */
[----:B0-----:R-:W-:Y:S02]  /*8e30*/  LEA R0, R3, R0, 0x18 ;  /* 0x0000000003007211 */ /* 0x001fe400078ec0ff */
[----:B------:R-:W-:-:S03]  /*8e40*/  SHF.L.U32 R3, R5, 0x1f, RZ ;  /* 0x0000001f05037819 */ /* 0x000fc600000006ff */
[----:B------:R-:W-:-:S04]  /*8e50*/  VIADD R0, R0, 0x18 ;  /* 0x0000001800007836 */ /* 0x000fc80000000000 */
[C---:B------:R-:W-:Y:S02]  /*8e60*/  IMAD R4, R13.reuse, 0x8, R0 ;  /* 0x000000080d047824 */ /* 0x040fe400078e0200 */
[----:B------:R-:W-:Y:S02]  /*8e70*/  VIADD R13, R13, 0x1 ;  /* 0x000000010d0d7836 */ /* 0x000fe40000000000 */
[----:B------:R-:W0:Y:S03]  /*8e80*/  SYNCS.PHASECHK.TRANS64.TRYWAIT P0, [R4+URZ], R3 ;  /* 0x00000003040075a7 */ /* 0x000e26000800017f */
[----:B------:R-:W-:-:S04]  /*8e90*/  ISETP.NE.AND P1, PT, R13, 0x3, PT ;  /* 0x000000030d00780c */ /* 0x000fc80003f25270 */
[----:B------:R-:W-:Y:S02]  /*8ea0*/  SEL R2, RZ, 0x1, P1 ;  /* 0x00000001ff027807 */ /* 0x000fe40000800000 */
[----:B------:R-:W-:Y:S02]  /*8eb0*/  SEL R13, R13, RZ, P1 ;  /* 0x000000ff0d0d7207 */ /* 0x000fe40000800000 */
[----:B------:R-:W-:-:S03]  /*8ec0*/  LOP3.LUT R7, R5, R2, RZ, 0x3c, !PT ;  /* 0x0000000205077212 */ /* 0x000fc600078e3cff */
[----:B------:R-:W-:Y:S01]  /*8ed0*/  IMAD R6, R13, 0x8, R0 ;  /* 0x000000080d067824 */ /* 0x000fe200078e0200 */
[----:B------:R-:W-:Y:S01]  /*8ee0*/  SHF.L.U32 R5, R7, 0x1f, RZ ;  /* 0x0000001f07057819 */ /* 0x000fe200000006ff */
[----:B0-----:R-:W-:Y:S06]  /*8ef0*/  @!P0 BRA `(.L_x_186) ;  /* 0x0000000000c48947 */ /* 0x001fec0003800000 */
.L_x_196:
[----:B------:R-:W1:Y:S01]  /*8f00*/  SYNCS.PHASECHK.TRANS64.TRYWAIT P0, [R6+URZ], R5 ;  /* 0x00000005060075a7 */ /* 0x000e62000800017f */
[----:B------:R-:W-:-:S05]  /*8f10*/  VIADD R2, R13, 0x1 ;  /* 0x000000010d027836 */ /* 0x000fca0000000000 */
[----:B------:R-:W-:-:S04]  /*8f20*/  ISETP.NE.AND P1, PT, R2, 0x3, PT ;  /* 0x000000030200780c */ /* 0x000fc80003f25270 */
[----:B0-----:R-:W-:Y:S02]  /*8f30*/  SEL R4, RZ, 0x1, P1 ;  /* 0x00000001ff047807 */ /* 0x001fe40000800000 */
[----:B------:R-:W-:Y:S02]  /*8f40*/  SEL R3, R2, RZ, P1 ;  /* 0x000000ff02037207 */ /* 0x000fe40000800000 */
[----:B------:R-:W-:Y:S01]  /*8f50*/  LOP3.LUT R4, R7, R4, RZ, 0x3c, !PT ;  /* 0x0000000407047212 */ /* 0x000fe200078e3cff */
[----:B-1----:R-:W-:Y:S06]  /*8f60*/  @!P0 BRA `(.L_x_187) ;  /* 0x0000000000bc8947 */ /* 0x002fec0003800000 */
.L_x_197:
[----:B------:R-:W-:Y:S01]  /*8f70*/  IMAD R3, R3, 0x8, R0 ;  /* 0x0000000803037824 */ /* 0x000fe200078e0200 */
[----:B------:R-:W-:-:S07]  /*8f80*/  SHF.L.U32 R0, R4, 0x1f, RZ ;  /* 0x0000001f04007819 */ /* 0x000fce00000006ff */
.L_x_188:
[----:B-1----:R1:W2:Y:S02]  /*8f90*/  SYNCS.PHASECHK.TRANS64.TRYWAIT P0, [R3+URZ], R0 ;  /* 0x00000000030075a7 */ /* 0x0022a4000800017f */
[----:B--2---:R-:W-:Y:S05]  /*8fa0*/  @!P0 NANOSLEEP.SYNCS 0x989680 ;  /* 0x009896800000895d */ /* 0x004fea0003900000 */
[----:B------:R-:W2:Y:S02]  /*8fb0*/  @!P0 SYNCS.PHASECHK.TRANS64 P0, [R3+URZ], R0 ;  /* 0x00000000030085a7 */ /* 0x000ea4000800007f */
[----:B--2---:R-:W-:Y:S05]  /*8fc0*/  @!P0 BRA `(.L_x_188) ;  /* 0xfffffffc00f08947 */ /* 0x004fea000383ffff */
.L_x_184:
[----:B------:R-:W-:Y:S05]  /*8fd0*/  BSYNC B0 ;  /* 0x0000000000007941 */ /* 0x000fea0003800000 */
.L_x_183:
[----:B------:R-:W-:Y:S05]  /*8fe0*/  EXIT ;  /* 0x000000000000794d */ /* 0x000fea0003800000 */
.L_x_17:
[----:B-1----:R-:W-:-:S04]  /*8ff0*/  IMAD.U32 R11, RZ, RZ, UR6 ;  /* 0x00000006ff0b7e24 */ /* 0x002fc8000f8e00ff */
[----:B------:R1:W4:Y:S03]  /*9000*/  SYNCS.PHASECHK.TRANS64.TRYWAIT P0, [R11+URZ], R10 ;  /* 0x0000000a0b0075a7 */ /* 0x000326000800017f */
[----:B----4-:R-:W-:Y:S05]  /*9010*/  @!P0 NANOSLEEP.SYNCS 0x989680 ;  /* 0x009896800000895d */ /* 0x010fea0003900000 */
[----:B------:R-:W4:Y:S02]  /*9020*/  @!P0 SYNCS.PHASECHK.TRANS64 P0, [R11+URZ], R10 ;  /* 0x0000000a0b0085a7 */ /* 0x000f24000800007f */
[----:B----4-:R-:W-:Y:S05]  /*9030*/  @!P0 BRA `(.L_x_17) ;  /* 0xfffffffc00ec8947 */ /* 0x010fea000383ffff */
[----:B------:R-:W-:Y:S05]  /*9040*/  BRA `(.L_x_16) ;  /* 0xffffff8400387947 */ /* 0x000fea000383ffff */
.L_x_23:
[----:B-1----:R-:W-:-:S04]  /*9050*/  IMAD.U32 R140, RZ, RZ, UR12 ;  /* 0x0000000cff8c7e24 */ /* 0x002fc8000f8e00ff */
[----:B------:R1:W4:Y:S03]  /*9060*/  SYNCS.PHASECHK.TRANS64.TRYWAIT P0, [R140+URZ], R11 ;  /* 0x0000000b8c0075a7 */ /* 0x000326000800017f */
[----:B----4-:R-:W-:Y:S05]  /*9070*/  @!P0 NANOSLEEP.SYNCS 0x989680 ;  /* 0x009896800000895d */ /* 0x010fea0003900000 */
[----:B------:R-:W4:Y:S02]  /*9080*/  @!P0 SYNCS.PHASECHK.TRANS64 P0, [R140+URZ], R11 ;  /* 0x0000000b8c0085a7 */ /* 0x000f24000800007f */
[----:B----4-:R-:W-:Y:S05]  /*9090*/  @!P0 BRA `(.L_x_23) ;  /* 0xfffffffc00ec8947 */ /* 0x010fea000383ffff */
[----:B------:R-:W-:Y:S05]  /*90a0*/  BRA `(.L_x_22) ;  /* 0xffffff8c00687947 */ /* 0x000fea000383ffff */
.L_x_170:
[----:B------:R-:W-:Y:S01]  /*90b0*/  BSSY B1, `(.L_x_189) ;  /* 0x0000006000017945 */ /* 0x000fe20003800000 */
[----:B------:R-:W-:-:S07]  /*90c0*/  IMAD.MOV.U32 R7, RZ, RZ, -0x1 ;  /* 0xffffffffff077424 */ /* 0x000fce00078e00ff */
[----:B------:R-:W-:Y:S05]  /*90d0*/  WARPSYNC.COLLECTIVE R7, `(.L_x_190) ;  /* 0x00000000070c7348 */ /* 0x000fea0003c00000 */
[----:B------:R-:W-:Y:S02]  /*90e0*/  ELECT P1, UR62, PT ;  /* 0x00000000003e782f */ /* 0x000fe40003820000 */
[----:B------:R-:W-:Y:S01]  /*90f0*/  MOV R7, UR62 ;  /* 0x0000003e00077c02 */ /* 0x000fe20008000f00 */
[----:B------:R-:W-:Y:S10]  /*9100*/  ENDCOLLECTIVE ;  /* 0x000000000000791b */ /* 0x000ff40003800000 */
.L_x_190:
[----:B------:R-:W-:Y:S05]  /*9110*/  BSYNC B1 ;  /* 0x0000000000017941 */ /* 0x000fea0003800000 */
.L_x_189:
[----:B------:R-:W-:Y:S05]  /*9120*/  BRA `(.L_x_191) ;  /* 0xfffffff000707947 */ /* 0x000fea000383ffff */
.L_x_173:
[----:B-1----:R1:W2:Y:S02]  /*9130*/  SYNCS.PHASECHK.TRANS64.TRYWAIT P1, [R19+URZ+0x18], R10 ;  /* 0x0000180a130075a7 */ /* 0x0022a4000802017f */
[----:B--2---:R-:W-:Y:S05]  /*9140*/  @!P1 NANOSLEEP.SYNCS 0x989680 ;  /* 0x009896800000995d */ /* 0x004fea0003900000 */
[----:B------:R-:W2:Y:S02]  /*9150*/  @!P1 SYNCS.PHASECHK.TRANS64 P1, [R19+URZ+0x18], R10 ;  /* 0x0000180a130095a7 */ /* 0x000ea4000802007f */
[----:B--2---:R-:W-:Y:S05]  /*9160*/  @!P1 BRA `(.L_x_173) ;  /* 0xfffffffc00f09947 */ /* 0x004fea000383ffff */
[----:B------:R-:W-:Y:S05]  /*9170*/  BRA `(.L_x_192) ;  /* 0xfffffff000a47947 */ /* 0x000fea000383ffff */
.L_x_182:
[----:B------:R-:W-:Y:S01]  /*9180*/  BSSY B0, `(.L_x_193) ;  /* 0x0000006000007945 */ /* 0x000fe20003800000 */
[----:B------:R-:W-:-:S07]  /*9190*/  IMAD.MOV.U32 R7, RZ, RZ, -0x1 ;  /* 0xffffffffff077424 */ /* 0x000fce00078e00ff */
[----:B------:R-:W-:Y:S05]  /*91a0*/  WARPSYNC.COLLECTIVE R7, `(.L_x_194) ;  /* 0x00000000070c7348 */ /* 0x000fea0003c00000 */
[----:B------:R-:W-:Y:S02]  /*91b0*/  ELECT P1, UR62, PT ;  /* 0x00000000003e782f */ /* 0x000fe40003820000 */
[----:B------:R-:W-:Y:S01]  /*91c0*/  MOV R7, UR62 ;  /* 0x0000003e00077c02 */ /* 0x000fe20008000f00 */
[----:B------:R-:W-:Y:S10]  /*91d0*/  ENDCOLLECTIVE ;  /* 0x000000000000791b */ /* 0x000ff40003800000 */
.L_x_194:
[----:B------:R-:W-:Y:S05]  /*91e0*/  BSYNC B0 ;  /* 0x0000000000007941 */ /* 0x000fea0003800000 */
.L_x_193:
[----:B------:R-:W-:Y:S01]  /*91f0*/  PLOP3.LUT P0, PT, P1, PT, PT, 0x80, 0x0 ;  /* 0x000000000000781c */ /* 0x000fe20000f0f070 */
[----:B------:R-:W-:-:S12]  /*9200*/  BRA `(.L_x_195) ;  /* 0xfffffff800e87947 */ /* 0x000fd8000383ffff */
.L_x_186:
[----:B0-----:R0:W1:Y:S02]  /*9210*/  SYNCS.PHASECHK.TRANS64.TRYWAIT P0, [R4+URZ], R3 ;  /* 0x00000003040075a7 */ /* 0x001064000800017f */
[----:B-1----:R-:W-:Y:S05]  /*9220*/  @!P0 NANOSLEEP.SYNCS 0x989680 ;  /* 0x009896800000895d */ /* 0x002fea0003900000 */
[----:B------:R-:W1:Y:S02]  /*9230*/  @!P0 SYNCS.PHASECHK.TRANS64 P0, [R4+URZ], R3 ;  /* 0x00000003040085a7 */ /* 0x000e64000800007f */
[----:B-1----:R-:W-:Y:S05]  /*9240*/  @!P0 BRA `(.L_x_186) ;  /* 0xfffffffc00f08947 */ /* 0x002fea000383ffff */
[----:B------:R-:W-:Y:S05]  /*9250*/  BRA `(.L_x_196) ;  /* 0xfffffffc00287947 */ /* 0x000fea000383ffff */
.L_x_187:
[----:B0-----:R0:W1:Y:S02]  /*9260*/  SYNCS.PHASECHK.TRANS64.TRYWAIT P0, [R6+URZ], R5 ;  /* 0x00000005060075a7 */ /* 0x001064000800017f */
[----:B-1----:R-:W-:Y:S05]  /*9270*/  @!P0 NANOSLEEP.SYNCS 0x989680 ;  /* 0x009896800000895d */ /* 0x002fea0003900000 */
[----:B------:R-:W1:Y:S02]  /*9280*/  @!P0 SYNCS.PHASECHK.TRANS64 P0, [R6+URZ], R5 ;  /* 0x00000005060085a7 */ /* 0x000e64000800007f */
[----:B-1----:R-:W-:Y:S05]  /*9290*/  @!P0 BRA `(.L_x_187) ;  /* 0xfffffffc00f08947 */ /* 0x002fea000383ffff */
[----:B------:R-:W-:Y:S05]  /*92a0*/  BRA `(.L_x_197) ;  /* 0xfffffffc00307947 */ /* 0x000fea000383ffff */
.L_x_198:
[----:B------:R-:W-:-:S00]  /*92b0*/  BRA `(.L_x_198) ;  /* 0xfffffffc00fc7947 */ /* 0x000fc0000383ffff */
[----:B------:R-:W-:-:S00]  /*92c0*/  NOP ;  /* 0x0000000000007918 */ /* 0x000fc00000000000 */
        /* <DEDUP_REMOVED lines=11> */
.L_x_199:


//--------------------- .nv.shared._ZN7cutlass13device_kernelINS_4gemm6kernel13GemmUniversalIN4cute5tupleIJiiiiEEENS1_10collective13CollectiveMmaINS1_37MainloopSm90TmaGmmaWarpSpecializedFP8ILi3ENS5_IJNS4_1CILi1EEESB_SB_EEENS1_35KernelTmaWarpSpecializedCooperativeEEENS5_IJNSA_ILi128EEESF_NSA_ILi32EEEEEENS_12float_e4m3_tENS5_IJlSB_lEEESI_SJ_NS4_8TiledMMAINS4_8MMA_AtomIJNS4_4SM904GMMA31MMA_64x128x32_F32E4M3E4M3_SS_TNILNSN_7ScaleInE1ELSP_1EEEEEENS4_6LayoutINS5_IJNSA_ILi2EEESB_SB_EEENS5_IJSB_NSA_ILi0EEESV_EEEEENS5_IJNS4_10UnderscoreESY_SY_EEEEENS4_13SM90_TMA_LOADENS4_14ComposedLayoutINS4_7SwizzleILi1ELi4ELi3EEENS4_18smem_ptr_flag_bitsILi8EEENSS_INS5_IJNSA_ILi8EEESG_EEENS5_IJSG_SB_EEEEEEEvNS4_8identityES11_S1B_vS1C_EENS_8epilogue10collective6detail29Sm90TmaWarpSpecializedAdapterINS1F_15DefaultEpilogueISI_SJ_SJ_NS1E_6thread17LinearCombinationISI_Li1EffLNS1J_9ScaleType4KindE0ELNS_15FloatRoundStyleE2ESI_EENS1_15EpilogueDefaultEEEEEvvEEEEvNT_6ParamsE --------------------------
	.section	.nv.shared._ZN7cutlass13device_kernelINS_4gemm6kernel13GemmUniversalIN4cute5tupleIJiiiiEEENS1_10collective13CollectiveMmaINS1_37MainloopSm90TmaGmmaWarpSpecializedFP8ILi3ENS5_IJNS4_1CILi1EEESB_SB_EEENS1_35KernelTmaWarpSpecializedCooperativeEEENS5_IJNSA_ILi128EEESF_NSA_ILi32EEEEEENS_12float_e4m3_tENS5_IJlSB_lEEESI_SJ_NS4_8TiledMMAINS4_8MMA_AtomIJNS4_4SM904GMMA31MMA_64x128x32_F32E4M3E4M3_SS_TNILNSN_7ScaleInE1ELSP_1EEEEEENS4_6LayoutINS5_IJNSA_ILi2EEESB_SB_EEENS5_IJSB_NSA_ILi0EEESV_EEEEENS5_IJNS4_10UnderscoreESY_SY_EEEEENS4_13SM90_TMA_LOADENS4_14ComposedLayoutINS4_7SwizzleILi1ELi4ELi3EEENS4_18smem_ptr_flag_bitsILi8EEENSS_INS5_IJNSA_ILi8EEESG_EEENS5_IJSG_SB_EEEEEEEvNS4_8identityES11_S1B_vS1C_EENS_8epilogue10collective6detail29Sm90TmaWarpSpecializedAdapterINS1F_15DefaultEpilogueISI_SJ_SJ_NS1E_6thread17LinearCombinationISI_Li1EffLNS1J_9ScaleType4KindE0ELNS_15FloatRoundStyleE2ESI_EENS1_15EpilogueDefaultEEEEEvvEEEEvNT_6ParamsE,"aw",@nobits
	.sectionflags	@""
	.align	16
	.zero		1024


//--------------------- .nv.shared.reserved.0     --------------------------
	.section	.nv.shared.reserved.0,"aw",@nobits
	.weak		__nv_reservedSMEM_offset_0_alias
	.size		__nv_reservedSMEM_offset_0_alias, 0, 0
	.other		__nv_reservedSMEM_offset_0_alias,@"STO_CUDA_RESERVED_SHARED STV_DEFAULT"
__nv_reservedSMEM_offset_0_alias:
	.zero		0


//--------------------- .nv.global                --------------------------
	.section	.nv.global,"aw",@nobits
.nv.global:
	.type		_ZN39_INTERNAL_ad89fdcc_4_k_cu_9e9ee88a_45214cute1_E,@object
	.size		_ZN39_INTERNAL_ad89fdcc_4_k_cu_9e9ee88a_45214cute1_E,(_ZN39_INTERNAL_ad89fdcc_4_k_cu_9e9ee88a_45214cuda3std3__45__cpo6cbeginE - _ZN39_INTERNAL_ad89fdcc_4_k_cu_9e9ee88a_45214cute1_E)
_ZN39_INTERNAL_ad89fdcc_4_k_cu_9e9ee88a_45214cute1_E:
	.zero		1
	.type		_ZN39_INTERNAL_ad89fdcc_4_k_cu_9e9ee88a_45214cuda3std3__45__cpo6cbeginE,@object
	.size		_ZN39_INTERNAL_ad89fdcc_4_k_cu_9e9ee88a_45214cuda3std3__45__cpo6cbeginE,(_ZN39_INTERNAL_ad89fdcc_4_k_cu_9e9ee88a_45214cuda3std3__48in_placeE - _ZN39_INTERNAL_ad89fdcc_4_k_cu_9e9ee88a_45214cuda3std3__45__cpo6cbeginE)
_ZN39_INTERNAL_ad89fdcc_4_k_cu_9e9ee88a_45214cuda3std3__45__cpo6cbeginE:
	.zero		1
	.type		_ZN39_INTERNAL_ad89fdcc_4_k_cu_9e9ee88a_45214cuda3std3__48in_placeE,@object
	.size		_ZN39_INTERNAL_ad89fdcc_4_k_cu_9e9ee88a_45214cuda3std3__48in_placeE,(_ZN39_INTERNAL_ad89fdcc_4_k_cu_9e9ee88a_45214cuda3std6ranges3__45__cpo9iter_moveE - _ZN39_INTERNAL_ad89fdcc_4_k_cu_9e9ee88a_45214cuda3std3__48in_placeE)
_ZN39_INTERNAL_ad89fdcc_4_k_cu_9e9ee88a_45214cuda3std3__48in_placeE:
	.zero		1
	.type		_ZN39_INTERNAL_ad89fdcc_4_k_cu_9e9ee88a_45214cuda3std6ranges3__45__cpo9iter_moveE,@object
	.size		_ZN39_INTERNAL_ad89fdcc_4_k_cu_9e9ee88a_45214cuda3std6ranges3__45__cpo9iter_moveE,(_ZN39_INTERNAL_ad89fdcc_4_k_cu_9e9ee88a_45214cuda3std3__45__cpo5beginE - _ZN39_INTERNAL_ad89fdcc_4_k_cu_9e9ee88a_45214cuda3std6ranges3__45__cpo9iter_moveE)
_ZN39_INTERNAL_ad89fdcc_4_k_cu_9e9ee88a_45214cuda3std6ranges3__45__cpo9iter_moveE:
	.zero		1
	.type		_ZN39_INTERNAL_ad89fdcc_4_k_cu_9e9ee88a_45214cuda3std3__45__cpo5beginE,@object
	.size		_ZN39_INTERNAL_ad89fdcc_4_k_cu_9e9ee88a_45214cuda3std3__45__cpo5beginE,(_ZN39_INTERNAL_ad89fdcc_4_k_cu_9e9ee88a_45214cuda3std3__441_GLOBAL__N__ad89fdcc_4_k_cu_9e9ee88a_45216ignoreE - _ZN39_INTERNAL_ad89fdcc_4_k_cu_9e9ee88a_45214cuda3std3__45__cpo5beginE)
_ZN39_INTERNAL_ad89fdcc_4_k_cu_9e9ee88a_45214cuda3std3__45__cpo5beginE:
	.zero		1
	.type		_ZN39_INTERNAL_ad89fdcc_4_k_cu_9e9ee88a_45214cuda3std3__441_GLOBAL__N__ad89fdcc_4_k_cu_9e9ee88a_45216ignoreE,@object
	.size		_ZN39_INTERNAL_ad89fdcc_4_k_cu_9e9ee88a_45214cuda3std3__441_GLOBAL__N__ad89fdcc_4_k_cu_9e9ee88a_45216ignoreE,(_ZN39_INTERNAL_ad89fdcc_4_k_cu_9e9ee88a_45214cute7productE - _ZN39_INTERNAL_ad89fdcc_4_k_cu_9e9ee88a_45214cuda3std3__441_GLOBAL__N__ad89fdcc_4_k_cu_9e9ee88a_45216ignoreE)
_ZN39_INTERNAL_ad89fdcc_4_k_cu_9e9ee88a_45214cuda3std3__441_GLOBAL__N__ad89fdcc_4_k_cu_9e9ee88a_45216ignoreE:
	.zero		1
	.type		_ZN39_INTERNAL_ad89fdcc_4_k_cu_9e9ee88a_45214cute7productE,@object
	.size		_ZN39_INTERNAL_ad89fdcc_4_k_cu_9e9ee88a_45214cute7productE,(_ZN39_INTERNAL_ad89fdcc_4_k_cu_9e9ee88a_45214cuda3std3__45__cpo3endE - _ZN39_INTERNAL_ad89fdcc_4_k_cu_9e9ee88a_45214cute7productE)
_ZN39_INTERNAL_ad89fdcc_4_k_cu_9e9ee88a_45214cute7productE:
	.zero		1
	.type		_ZN39_INTERNAL_ad89fdcc_4_k_cu_9e9ee88a_45214cuda3std3__45__cpo3endE,@object
	.size		_ZN39_INTERNAL_ad89fdcc_4_k_cu_9e9ee88a_45214cuda3std3__45__cpo3endE,(_ZN39_INTERNAL_ad89fdcc_4_k_cu_9e9ee88a_45214cuda3std3__419piecewise_constructE - _ZN39_INTERNAL_ad89fdcc_4_k_cu_9e9ee88a_45214cuda3std3__45__cpo3endE)
_ZN39_INTERNAL_ad89fdcc_4_k_cu_9e9ee88a_45214cuda3std3__45__cpo3endE:
	.zero		1
	.type		_ZN39_INTERNAL_ad89fdcc_4_k_cu_9e9ee88a_45214cuda3std3__419piecewise_constructE,@object
	.size		_ZN39_INTERNAL_ad89fdcc_4_k_cu_9e9ee88a_45214cuda3std3__419piecewise_constructE,(_ZN39_INTERNAL_ad89fdcc_4_k_cu_9e9ee88a_45214cuda3std3__45__cpo4cendE - _ZN39_INTERNAL_ad89fdcc_4_k_cu_9e9ee88a_45214cuda3std3__419piecewise_constructE)
_ZN39_INTERNAL_ad89fdcc_4_k_cu_9e9ee88a_45214cuda3std3__419piecewise_constructE:
	.zero		1
	.type		_ZN39_INTERNAL_ad89fdcc_4_k_cu_9e9ee88a_45214cuda3std3__45__cpo4cendE,@object
	.size		_ZN39_INTERNAL_ad89fdcc_4_k_cu_9e9ee88a_45214cuda3std3__45__cpo4cendE,(_ZN39_INTERNAL_ad89fdcc_4_k_cu_9e9ee88a_45214cuda3std6ranges3__45__cpo4swapE - _ZN39_INTERNAL_ad89fdcc_4_k_cu_9e9ee88a_45214cuda3std3__45__cpo4cendE)
_ZN39_INTERNAL_ad89fdcc_4_k_cu_9e9ee88a_45214cuda3std3__45__cpo4cendE:
	.zero		1
	.type		_ZN39_INTERNAL_ad89fdcc_4_k_cu_9e9ee88a_45214cuda3std6ranges3__45__cpo4swapE,@object
	.size		_ZN39_INTERNAL_ad89fdcc_4_k_cu_9e9ee88a_45214cuda3std6ranges3__45__cpo4swapE,(.L_7 - _ZN39_INTERNAL_ad89fdcc_4_k_cu_9e9ee88a_45214cuda3std6ranges3__45__cpo4swapE)
_ZN39_INTERNAL_ad89fdcc_4_k_cu_9e9ee88a_45214cuda3std6ranges3__45__cpo4swapE:
	.zero		1
.L_7:


//--------------------- .nv.constant0._ZN7cutlass13device_kernelINS_4gemm6kernel13GemmUniversalIN4cute5tupleIJiiiiEEENS1_10collective13CollectiveMmaINS1_37MainloopSm90TmaGmmaWarpSpecializedFP8ILi3ENS5_IJNS4_1CILi1EEESB_SB_EEENS1_35KernelTmaWarpSpecializedCooperativeEEENS5_IJNSA_ILi128EEESF_NSA_ILi32EEEEEENS_12float_e4m3_tENS5_IJlSB_lEEESI_SJ_NS4_8TiledMMAINS4_8MMA_AtomIJNS4_4SM904GMMA31MMA_64x128x32_F32E4M3E4M3_SS_TNILNSN_7ScaleInE1ELSP_1EEEEEENS4_6LayoutINS5_IJNSA_ILi2EEESB_SB_EEENS5_IJSB_NSA_ILi0EEESV_EEEEENS5_IJNS4_10UnderscoreESY_SY_EEEEENS4_13SM90_TMA_LOADENS4_14ComposedLayoutINS4_7SwizzleILi1ELi4ELi3EEENS4_18smem_ptr_flag_bitsILi8EEENSS_INS5_IJNSA_ILi8EEESG_EEENS5_IJSG_SB_EEEEEEEvNS4_8identityES11_S1B_vS1C_EENS_8epilogue10collective6detail29Sm90TmaWarpSpecializedAdapterINS1F_15DefaultEpilogueISI_SJ_SJ_NS1E_6thread17LinearCombinationISI_Li1EffLNS1J_9ScaleType4KindE0ELNS_15FloatRoundStyleE2ESI_EENS1_15EpilogueDefaultEEEEEvvEEEEvNT_6ParamsE --------------------------
	.section	.nv.constant0._ZN7cutlass13device_kernelINS_4gemm6kernel13GemmUniversalIN4cute5tupleIJiiiiEEENS1_10collective13CollectiveMmaINS1_37MainloopSm90TmaGmmaWarpSpecializedFP8ILi3ENS5_IJNS4_1CILi1EEESB_SB_EEENS1_35KernelTmaWarpSpecializedCooperativeEEENS5_IJNSA_ILi128EEESF_NSA_ILi32EEEEEENS_12float_e4m3_tENS5_IJlSB_lEEESI_SJ_NS4_8TiledMMAINS4_8MMA_AtomIJNS4_4SM904GMMA31MMA_64x128x32_F32E4M3E4M3_SS_TNILNSN_7ScaleInE1ELSP_1EEEEEENS4_6LayoutINS5_IJNSA_ILi2EEESB_SB_EEENS5_IJSB_NSA_ILi0EEESV_EEEEENS5_IJNS4_10UnderscoreESY_SY_EEEEENS4_13SM90_TMA_LOADENS4_14ComposedLayoutINS4_7SwizzleILi1ELi4ELi3EEENS4_18smem_ptr_flag_bitsILi8EEENSS_INS5_IJNSA_ILi8EEESG_EEENS5_IJSG_SB_EEEEEEEvNS4_8identityES11_S1B_vS1C_EENS_8epilogue10collective6detail29Sm90TmaWarpSpecializedAdapterINS1F_15DefaultEpilogueISI_SJ_SJ_NS1E_6thread17LinearCombinationISI_Li1EffLNS1J_9ScaleType4KindE0ELNS_15FloatRoundStyleE2ESI_EENS1_15EpilogueDefaultEEEEEvvEEEEvNT_6ParamsE,"a",@progbits
	.sectionflags	@""
	.align	4
.nv.constant0._ZN7cutlass13device_kernelINS_4gemm6kernel13GemmUniversalIN4cute5tupleIJiiiiEEENS1_10collective13CollectiveMmaINS1_37MainloopSm90TmaGmmaWarpSpecializedFP8ILi3ENS5_IJNS4_1CILi1EEESB_SB_EEENS1_35KernelTmaWarpSpecializedCooperativeEEENS5_IJNSA_ILi128EEESF_NSA_ILi32EEEEEENS_12float_e4m3_tENS5_IJlSB_lEEESI_SJ_NS4_8TiledMMAINS4_8MMA_AtomIJNS4_4SM904GMMA31MMA_64x128x32_F32E4M3E4M3_SS_TNILNSN_7ScaleInE1ELSP_1EEEEEENS4_6LayoutINS5_IJNSA_ILi2EEESB_SB_EEENS5_IJSB_NSA_ILi0EEESV_EEEEENS5_IJNS4_10UnderscoreESY_SY_EEEEENS4_13SM90_TMA_LOADENS4_14ComposedLayoutINS4_7SwizzleILi1ELi4ELi3EEENS4_18smem_ptr_flag_bitsILi8EEENSS_INS5_IJNSA_ILi8EEESG_EEENS5_IJSG_SB_EEEEEEEvNS4_8identityES11_S1B_vS1C_EENS_8epilogue10collective6detail29Sm90TmaWarpSpecializedAdapterINS1F_15DefaultEpilogueISI_SJ_SJ_NS1E_6thread17LinearCombinationISI_Li1EffLNS1J_9ScaleType4KindE0ELNS_15FloatRoundStyleE2ESI_EENS1_15EpilogueDefaultEEEEEvvEEEEvNT_6ParamsE:
	.zero		1664


//--------------------- SYMBOLS --------------------------

	.type		.nv.reservedSmem.offset0,@object
	.size		.nv.reservedSmem.offset0,0x4
